//
// Generated by NVIDIA NVVM Compiler
//
// Compiler Build ID: CL-36424714
// Cuda compilation tools, release 13.0, V13.0.88
// Based on NVVM 20.0.0
//

.version 9.0
.target sm_100
.address_size 64

	// .globl	_Z7brandesiPiS_S_S_PfS0_S_S_S_S0_
// _ZZ7brandesiPiS_S_S_PfS0_S_S_S_S0_E6Q2_len has been demoted
// _ZZ7brandesiPiS_S_S_PfS0_S_S_S_S0_E8ends_len has been demoted
// _ZZ7brandesiPiS_S_S_PfS0_S_S_S_S0_E5depth has been demoted
// _ZZ7brandesiPiS_S_S_PfS0_S_S_S_S0_E5S_len has been demoted

.visible .entry _Z7brandesiPiS_S_S_PfS0_S_S_S_S0_(
	.param .u32 _Z7brandesiPiS_S_S_PfS0_S_S_S_S0__param_0,
	.param .u64 .ptr .align 1 _Z7brandesiPiS_S_S_PfS0_S_S_S_S0__param_1,
	.param .u64 .ptr .align 1 _Z7brandesiPiS_S_S_PfS0_S_S_S_S0__param_2,
	.param .u64 .ptr .align 1 _Z7brandesiPiS_S_S_PfS0_S_S_S_S0__param_3,
	.param .u64 .ptr .align 1 _Z7brandesiPiS_S_S_PfS0_S_S_S_S0__param_4,
	.param .u64 .ptr .align 1 _Z7brandesiPiS_S_S_PfS0_S_S_S_S0__param_5,
	.param .u64 .ptr .align 1 _Z7brandesiPiS_S_S_PfS0_S_S_S_S0__param_6,
	.param .u64 .ptr .align 1 _Z7brandesiPiS_S_S_PfS0_S_S_S_S0__param_7,
	.param .u64 .ptr .align 1 _Z7brandesiPiS_S_S_PfS0_S_S_S_S0__param_8,
	.param .u64 .ptr .align 1 _Z7brandesiPiS_S_S_PfS0_S_S_S_S0__param_9,
	.param .u64 .ptr .align 1 _Z7brandesiPiS_S_S_PfS0_S_S_S_S0__param_10
)
{
	.reg .pred 	%p<45>;
	.reg .b32 	%r<130>;
	.reg .b32 	%f<132>;
	.reg .b64 	%rd<167>;
	// demoted variable
	.shared .align 4 .u32 _ZZ7brandesiPiS_S_S_PfS0_S_S_S_S0_E6Q2_len;
	// demoted variable
	.shared .align 4 .u32 _ZZ7brandesiPiS_S_S_PfS0_S_S_S_S0_E8ends_len;
	// demoted variable
	.shared .align 4 .u32 _ZZ7brandesiPiS_S_S_PfS0_S_S_S_S0_E5depth;
	// demoted variable
	.shared .align 4 .u32 _ZZ7brandesiPiS_S_S_PfS0_S_S_S_S0_E5S_len;
	ld.param.u64 	%rd25, [_Z7brandesiPiS_S_S_PfS0_S_S_S_S0__param_2];
	ld.param.u64 	%rd22, [_Z7brandesiPiS_S_S_PfS0_S_S_S_S0__param_3];
	ld.param.u64 	%rd26, [_Z7brandesiPiS_S_S_PfS0_S_S_S_S0__param_4];
	ld.param.u64 	%rd27, [_Z7brandesiPiS_S_S_PfS0_S_S_S_S0__param_5];
	ld.param.u64 	%rd28, [_Z7brandesiPiS_S_S_PfS0_S_S_S_S0__param_6];
	ld.param.u64 	%rd29, [_Z7brandesiPiS_S_S_PfS0_S_S_S_S0__param_7];
	ld.param.u64 	%rd30, [_Z7brandesiPiS_S_S_PfS0_S_S_S_S0__param_8];
	cvta.to.global.u64 	%rd1, %rd25;
	cvta.to.global.u64 	%rd2, %rd28;
	cvta.to.global.u64 	%rd3, %rd27;
	cvta.to.global.u64 	%rd4, %rd26;
	cvta.to.global.u64 	%rd5, %rd30;
	cvta.to.global.u64 	%rd6, %rd22;
	cvta.to.global.u64 	%rd7, %rd29;
	mov.u32 	%r1, %tid.x;
	setp.gt.u32 	%p1, %r1, 9;
	@%p1 bra 	$L__BB0_6;
	ld.param.u32 	%r115, [_Z7brandesiPiS_S_S_PfS0_S_S_S_S0__param_0];
	mul.wide.u32 	%rd31, %r115, 4;
	add.s64 	%rd8, %rd4, %rd31;
	add.s64 	%rd9, %rd3, %rd31;
	mov.u32 	%r2, %ntid.x;
	mov.u32 	%r119, %r1;
$L__BB0_2:
	ld.param.u32 	%r116, [_Z7brandesiPiS_S_S_PfS0_S_S_S_S0__param_0];
	setp.ne.s32 	%p2, %r119, %r116;
	@%p2 bra 	$L__BB0_4;
	mov.b32 	%r57, 0;
	st.global.u32 	[%rd8], %r57;
	mov.b32 	%r58, 1065353216;
	st.global.u32 	[%rd9], %r58;
	bra.uni 	$L__BB0_5;
$L__BB0_4:
	mul.wide.u32 	%rd32, %r119, 4;
	add.s64 	%rd33, %rd4, %rd32;
	mov.b32 	%r55, -1;
	st.global.u32 	[%rd33], %r55;
	add.s64 	%rd34, %rd3, %rd32;
	mov.b32 	%r56, 0;
	st.global.u32 	[%rd34], %r56;
$L__BB0_5:
	add.s32 	%r119, %r119, %r2;
	setp.lt.u32 	%p3, %r119, 10;
	@%p3 bra 	$L__BB0_2;
$L__BB0_6:
	setp.ne.s32 	%p4, %r1, 0;
	@%p4 bra 	$L__BB0_8;
	ld.param.u64 	%rd162, [_Z7brandesiPiS_S_S_PfS0_S_S_S_S0__param_9];
	ld.param.u32 	%r117, [_Z7brandesiPiS_S_S_PfS0_S_S_S_S0__param_0];
	st.global.u32 	[%rd7], %r117;
	st.global.u32 	[%rd6], %r117;
	mov.b32 	%r59, 1;
	st.shared.u32 	[_ZZ7brandesiPiS_S_S_PfS0_S_S_S_S0_E5S_len], %r59;
	mov.b32 	%r60, 0;
	st.shared.u32 	[_ZZ7brandesiPiS_S_S_PfS0_S_S_S_S0_E6Q2_len], %r60;
	cvta.to.global.u64 	%rd35, %rd162;
	st.global.u32 	[%rd35], %r60;
	st.global.u32 	[%rd35+4], %r59;
	mov.b32 	%r61, 2;
	st.shared.u32 	[_ZZ7brandesiPiS_S_S_PfS0_S_S_S_S0_E8ends_len], %r61;
$L__BB0_8:
	bar.sync 	0;
	mov.b32 	%r120, 0;
	mov.u32 	%r5, %ntid.x;
$L__BB0_9:
	ld.param.u64 	%rd163, [_Z7brandesiPiS_S_S_PfS0_S_S_S_S0__param_9];
	cvta.to.global.u64 	%rd36, %rd163;
	mul.wide.u32 	%rd37, %r120, 4;
	add.s64 	%rd10, %rd36, %rd37;
	ld.global.u32 	%r63, [%rd10+4];
	ld.global.u32 	%r64, [%rd10];
	sub.s32 	%r65, %r63, %r64;
	setp.ge.s32 	%p5, %r1, %r65;
	@%p5 bra 	$L__BB0_19;
	mov.u32 	%r121, %r1;
$L__BB0_11:
	ld.param.u64 	%rd158, [_Z7brandesiPiS_S_S_PfS0_S_S_S_S0__param_1];
	mul.wide.s32 	%rd38, %r121, 4;
	add.s64 	%rd39, %rd7, %rd38;
	ld.global.u32 	%r8, [%rd39];
	bar.sync 	0;
	cvta.to.global.u64 	%rd40, %rd158;
	mul.wide.s32 	%rd41, %r8, 4;
	add.s64 	%rd11, %rd40, %rd41;
	ld.global.u32 	%r122, [%rd11];
	ld.global.u32 	%r66, [%rd11+4];
	setp.ge.s32 	%p6, %r122, %r66;
	@%p6 bra 	$L__BB0_18;
	add.s64 	%rd12, %rd4, %rd41;
	add.s64 	%rd13, %rd3, %rd41;
$L__BB0_13:
	mul.wide.s32 	%rd43, %r122, 4;
	add.s64 	%rd44, %rd1, %rd43;
	ld.global.u32 	%r11, [%rd44];
	mul.wide.s32 	%rd45, %r11, 4;
	add.s64 	%rd14, %rd4, %rd45;
	ld.global.u32 	%r67, [%rd12];
	add.s32 	%r68, %r67, 1;
	atom.relaxed.global.cas.b32 	%r69, [%rd14], -1, %r68;
	setp.ne.s32 	%p7, %r69, -1;
	@%p7 bra 	$L__BB0_15;
	atom.shared.add.u32 	%r70, [_ZZ7brandesiPiS_S_S_PfS0_S_S_S_S0_E6Q2_len], 1;
	mul.wide.s32 	%rd46, %r70, 4;
	add.s64 	%rd47, %rd5, %rd46;
	st.global.u32 	[%rd47], %r11;
$L__BB0_15:
	ld.global.u32 	%r71, [%rd14];
	ld.global.u32 	%r72, [%rd12];
	add.s32 	%r73, %r72, 1;
	setp.ne.s32 	%p8, %r71, %r73;
	@%p8 bra 	$L__BB0_17;
	mul.wide.s32 	%rd48, %r11, 4;
	add.s64 	%rd49, %rd3, %rd48;
	ld.global.f32 	%f39, [%rd13];
	atom.global.add.f32 	%f40, [%rd49], %f39;
$L__BB0_17:
	add.s32 	%r122, %r122, 1;
	ld.global.u32 	%r74, [%rd11+4];
	setp.lt.s32 	%p9, %r122, %r74;
	@%p9 bra 	$L__BB0_13;
$L__BB0_18:
	add.s32 	%r121, %r121, %r5;
	ld.global.u32 	%r75, [%rd10+4];
	ld.global.u32 	%r76, [%rd10];
	sub.s32 	%r77, %r75, %r76;
	setp.lt.s32 	%p10, %r121, %r77;
	@%p10 bra 	$L__BB0_11;
$L__BB0_19:
	ld.param.u64 	%rd160, [_Z7brandesiPiS_S_S_PfS0_S_S_S_S0__param_3];
	cvta.to.global.u64 	%rd15, %rd160;
	bar.sync 	0;
	ld.shared.u32 	%r14, [_ZZ7brandesiPiS_S_S_PfS0_S_S_S_S0_E6Q2_len];
	setp.eq.s32 	%p11, %r14, 0;
	@%p11 bra 	$L__BB0_26;
	setp.ge.s32 	%p12, %r1, %r14;
	@%p12 bra 	$L__BB0_23;
	ld.shared.u32 	%r15, [_ZZ7brandesiPiS_S_S_PfS0_S_S_S_S0_E5S_len];
	mov.u32 	%r123, %r1;
$L__BB0_22:
	mul.wide.s32 	%rd50, %r123, 4;
	add.s64 	%rd51, %rd5, %rd50;
	ld.global.u32 	%r78, [%rd51];
	add.s64 	%rd52, %rd7, %rd50;
	st.global.u32 	[%rd52], %r78;
	add.s32 	%r79, %r15, %r123;
	mul.wide.s32 	%rd53, %r79, 4;
	add.s64 	%rd54, %rd15, %rd53;
	st.global.u32 	[%rd54], %r78;
	add.s32 	%r123, %r123, %r5;
	setp.lt.s32 	%p13, %r123, %r14;
	@%p13 bra 	$L__BB0_22;
$L__BB0_23:
	setp.ne.s32 	%p14, %r1, 0;
	bar.sync 	0;
	@%p14 bra 	$L__BB0_25;
	ld.param.u64 	%rd164, [_Z7brandesiPiS_S_S_PfS0_S_S_S_S0__param_9];
	ld.shared.u32 	%r80, [_ZZ7brandesiPiS_S_S_PfS0_S_S_S_S0_E8ends_len];
	cvta.to.global.u64 	%rd55, %rd164;
	mul.wide.s32 	%rd56, %r80, 4;
	add.s64 	%rd57, %rd55, %rd56;
	ld.global.u32 	%r81, [%rd57+-4];
	ld.shared.u32 	%r82, [_ZZ7brandesiPiS_S_S_PfS0_S_S_S_S0_E6Q2_len];
	add.s32 	%r83, %r82, %r81;
	st.global.u32 	[%rd57], %r83;
	add.s32 	%r84, %r80, 1;
	st.shared.u32 	[_ZZ7brandesiPiS_S_S_PfS0_S_S_S_S0_E8ends_len], %r84;
	ld.shared.u32 	%r85, [_ZZ7brandesiPiS_S_S_PfS0_S_S_S_S0_E5S_len];
	add.s32 	%r86, %r85, %r82;
	st.shared.u32 	[_ZZ7brandesiPiS_S_S_PfS0_S_S_S_S0_E5S_len], %r86;
	mov.b32 	%r87, 0;
	st.shared.u32 	[_ZZ7brandesiPiS_S_S_PfS0_S_S_S_S0_E6Q2_len], %r87;
$L__BB0_25:
	bar.sync 	0;
	bar.sync 	0;
	add.s32 	%r120, %r120, 1;
	bra.uni 	$L__BB0_9;
$L__BB0_26:
	setp.ne.s32 	%p15, %r1, 0;
	@%p15 bra 	$L__BB0_28;
	ld.shared.u32 	%r88, [_ZZ7brandesiPiS_S_S_PfS0_S_S_S_S0_E5S_len];
	mul.wide.s32 	%rd58, %r88, 4;
	add.s64 	%rd59, %rd15, %rd58;
	ld.global.u32 	%r89, [%rd59+-4];
	mul.wide.s32 	%rd60, %r89, 4;
	add.s64 	%rd61, %rd4, %rd60;
	ld.global.u32 	%r90, [%rd61];
	st.shared.u32 	[_ZZ7brandesiPiS_S_S_PfS0_S_S_S_S0_E5depth], %r90;
$L__BB0_28:
	bar.sync 	0;
	ld.shared.u32 	%r124, [_ZZ7brandesiPiS_S_S_PfS0_S_S_S_S0_E5depth];
	setp.lt.s32 	%p16, %r124, 1;
	@%p16 bra 	$L__BB0_76;
	mul.wide.u32 	%rd65, %r1, 4;
$L__BB0_30:
	ld.param.u64 	%rd165, [_Z7brandesiPiS_S_S_PfS0_S_S_S_S0__param_9];
	cvta.to.global.u64 	%rd62, %rd165;
	mul.wide.u32 	%rd63, %r124, 4;
	add.s64 	%rd16, %rd62, %rd63;
	ld.global.u32 	%r91, [%rd16];
	setp.lt.s32 	%p17, %r1, %r91;
	@%p17 bra 	$L__BB0_75;
	ld.global.u32 	%r92, [%rd16+4];
	setp.ge.s32 	%p18, %r1, %r92;
	@%p18 bra 	$L__BB0_75;
	ld.param.u64 	%rd161, [_Z7brandesiPiS_S_S_PfS0_S_S_S_S0__param_3];
	ld.param.u64 	%rd159, [_Z7brandesiPiS_S_S_PfS0_S_S_S_S0__param_1];
	cvta.to.global.u64 	%rd64, %rd161;
	add.s64 	%rd66, %rd64, %rd65;
	ld.global.u32 	%r21, [%rd66];
	mul.wide.s32 	%rd67, %r21, 4;
	add.s64 	%rd68, %rd3, %rd67;
	ld.global.f32 	%f1, [%rd68];
	cvta.to.global.u64 	%rd69, %rd159;
	add.s64 	%rd70, %rd69, %rd67;
	ld.global.u32 	%r127, [%rd70];
	ld.global.u32 	%r23, [%rd70+4];
	setp.ge.s32 	%p19, %r127, %r23;
	mov.f32 	%f111, 0f00000000;
	@%p19 bra 	$L__BB0_73;
	add.s64 	%rd72, %rd4, %rd67;
	ld.global.u32 	%r93, [%rd72];
	add.s32 	%r24, %r93, 1;
	add.s32 	%r94, %r127, 1;
	max.s32 	%r95, %r23, %r94;
	sub.s32 	%r25, %r95, %r127;
	sub.s32 	%r96, %r127, %r95;
	setp.gt.u32 	%p20, %r96, -8;
	mov.f32 	%f111, 0f00000000;
	@%p20 bra 	$L__BB0_52;
	and.b32  	%r97, %r25, -8;
	neg.s32 	%r125, %r97;
	mov.f32 	%f111, 0f00000000;
$L__BB0_35:
	.pragma "nounroll";
	mul.wide.s32 	%rd73, %r127, 4;
	add.s64 	%rd74, %rd1, %rd73;
	add.s64 	%rd17, %rd74, 16;
	ld.global.u32 	%r29, [%rd74];
	mul.wide.s32 	%rd75, %r29, 4;
	add.s64 	%rd76, %rd4, %rd75;
	ld.global.u32 	%r98, [%rd76];
	setp.ne.s32 	%p21, %r98, %r24;
	@%p21 bra 	$L__BB0_37;
	add.s64 	%rd78, %rd3, %rd75;
	ld.global.f32 	%f45, [%rd78];
	div.rn.f32 	%f46, %f1, %f45;
	add.s64 	%rd79, %rd2, %rd75;
	ld.global.f32 	%f47, [%rd79];
	add.f32 	%f48, %f47, 0f3F800000;
	fma.rn.f32 	%f111, %f46, %f48, %f111;
$L__BB0_37:
	ld.global.u32 	%r30, [%rd17+-12];
	mul.wide.s32 	%rd80, %r30, 4;
	add.s64 	%rd81, %rd4, %rd80;
	ld.global.u32 	%r99, [%rd81];
	setp.ne.s32 	%p22, %r99, %r24;
	@%p22 bra 	$L__BB0_39;
	add.s64 	%rd83, %rd3, %rd80;
	ld.global.f32 	%f49, [%rd83];
	div.rn.f32 	%f50, %f1, %f49;
	add.s64 	%rd84, %rd2, %rd80;
	ld.global.f32 	%f51, [%rd84];
	add.f32 	%f52, %f51, 0f3F800000;
	fma.rn.f32 	%f111, %f50, %f52, %f111;
$L__BB0_39:
	ld.global.u32 	%r31, [%rd17+-8];
	mul.wide.s32 	%rd85, %r31, 4;
	add.s64 	%rd86, %rd4, %rd85;
	ld.global.u32 	%r100, [%rd86];
	setp.ne.s32 	%p23, %r100, %r24;
	@%p23 bra 	$L__BB0_41;
	add.s64 	%rd88, %rd3, %rd85;
	ld.global.f32 	%f53, [%rd88];
	div.rn.f32 	%f54, %f1, %f53;
	add.s64 	%rd89, %rd2, %rd85;
	ld.global.f32 	%f55, [%rd89];
	add.f32 	%f56, %f55, 0f3F800000;
	fma.rn.f32 	%f111, %f54, %f56, %f111;
$L__BB0_41:
	ld.global.u32 	%r32, [%rd17+-4];
	mul.wide.s32 	%rd90, %r32, 4;
	add.s64 	%rd91, %rd4, %rd90;
	ld.global.u32 	%r101, [%rd91];
	setp.ne.s32 	%p24, %r101, %r24;
	@%p24 bra 	$L__BB0_43;
	add.s64 	%rd93, %rd3, %rd90;
	ld.global.f32 	%f57, [%rd93];
	div.rn.f32 	%f58, %f1, %f57;
	add.s64 	%rd94, %rd2, %rd90;
	ld.global.f32 	%f59, [%rd94];
	add.f32 	%f60, %f59, 0f3F800000;
	fma.rn.f32 	%f111, %f58, %f60, %f111;
$L__BB0_43:
	ld.global.u32 	%r33, [%rd17];
	mul.wide.s32 	%rd95, %r33, 4;
	add.s64 	%rd96, %rd4, %rd95;
	ld.global.u32 	%r102, [%rd96];
	setp.ne.s32 	%p25, %r102, %r24;
	@%p25 bra 	$L__BB0_45;
	add.s64 	%rd98, %rd3, %rd95;
	ld.global.f32 	%f61, [%rd98];
	div.rn.f32 	%f62, %f1, %f61;
	add.s64 	%rd99, %rd2, %rd95;
	ld.global.f32 	%f63, [%rd99];
	add.f32 	%f64, %f63, 0f3F800000;
	fma.rn.f32 	%f111, %f62, %f64, %f111;
$L__BB0_45:
	ld.global.u32 	%r34, [%rd17+4];
	mul.wide.s32 	%rd100, %r34, 4;
	add.s64 	%rd101, %rd4, %rd100;
	ld.global.u32 	%r103, [%rd101];
	setp.ne.s32 	%p26, %r103, %r24;
	@%p26 bra 	$L__BB0_47;
	add.s64 	%rd103, %rd3, %rd100;
	ld.global.f32 	%f65, [%rd103];
	div.rn.f32 	%f66, %f1, %f65;
	add.s64 	%rd104, %rd2, %rd100;
	ld.global.f32 	%f67, [%rd104];
	add.f32 	%f68, %f67, 0f3F800000;
	fma.rn.f32 	%f111, %f66, %f68, %f111;
$L__BB0_47:
	ld.global.u32 	%r35, [%rd17+8];
	mul.wide.s32 	%rd105, %r35, 4;
	add.s64 	%rd106, %rd4, %rd105;
	ld.global.u32 	%r104, [%rd106];
	setp.ne.s32 	%p27, %r104, %r24;
	@%p27 bra 	$L__BB0_49;
	add.s64 	%rd108, %rd3, %rd105;
	ld.global.f32 	%f69, [%rd108];
	div.rn.f32 	%f70, %f1, %f69;
	add.s64 	%rd109, %rd2, %rd105;
	ld.global.f32 	%f71, [%rd109];
	add.f32 	%f72, %f71, 0f3F800000;
	fma.rn.f32 	%f111, %f70, %f72, %f111;
$L__BB0_49:
	ld.global.u32 	%r36, [%rd17+12];
	mul.wide.s32 	%rd110, %r36, 4;
	add.s64 	%rd111, %rd4, %rd110;
	ld.global.u32 	%r105, [%rd111];
	setp.ne.s32 	%p28, %r105, %r24;
	@%p28 bra 	$L__BB0_51;
	add.s64 	%rd113, %rd3, %rd110;
	ld.global.f32 	%f73, [%rd113];
	div.rn.f32 	%f74, %f1, %f73;
	add.s64 	%rd114, %rd2, %rd110;
	ld.global.f32 	%f75, [%rd114];
	add.f32 	%f76, %f75, 0f3F800000;
	fma.rn.f32 	%f111, %f74, %f76, %f111;
$L__BB0_51:
	add.s32 	%r127, %r127, 8;
	add.s32 	%r125, %r125, 8;
	setp.ne.s32 	%p29, %r125, 0;
	@%p29 bra 	$L__BB0_35;
$L__BB0_52:
	and.b32  	%r40, %r25, 7;
	setp.eq.s32 	%p30, %r40, 0;
	@%p30 bra 	$L__BB0_73;
	setp.lt.u32 	%p31, %r40, 4;
	@%p31 bra 	$L__BB0_63;
	mul.wide.s32 	%rd115, %r127, 4;
	add.s64 	%rd18, %rd1, %rd115;
	ld.global.u32 	%r41, [%rd18];
	mul.wide.s32 	%rd116, %r41, 4;
	add.s64 	%rd117, %rd4, %rd116;
	ld.global.u32 	%r106, [%rd117];
	setp.ne.s32 	%p32, %r106, %r24;
	@%p32 bra 	$L__BB0_56;
	add.s64 	%rd119, %rd3, %rd116;
	ld.global.f32 	%f78, [%rd119];
	div.rn.f32 	%f79, %f1, %f78;
	add.s64 	%rd120, %rd2, %rd116;
	ld.global.f32 	%f80, [%rd120];
	add.f32 	%f81, %f80, 0f3F800000;
	fma.rn.f32 	%f111, %f79, %f81, %f111;
$L__BB0_56:
	ld.global.u32 	%r42, [%rd18+4];
	mul.wide.s32 	%rd121, %r42, 4;
	add.s64 	%rd122, %rd4, %rd121;
	ld.global.u32 	%r107, [%rd122];
	setp.ne.s32 	%p33, %r107, %r24;
	@%p33 bra 	$L__BB0_58;
	add.s64 	%rd124, %rd3, %rd121;
	ld.global.f32 	%f82, [%rd124];
	div.rn.f32 	%f83, %f1, %f82;
	add.s64 	%rd125, %rd2, %rd121;
	ld.global.f32 	%f84, [%rd125];
	add.f32 	%f85, %f84, 0f3F800000;
	fma.rn.f32 	%f111, %f83, %f85, %f111;
$L__BB0_58:
	ld.global.u32 	%r43, [%rd18+8];
	mul.wide.s32 	%rd126, %r43, 4;
	add.s64 	%rd127, %rd4, %rd126;
	ld.global.u32 	%r108, [%rd127];
	setp.ne.s32 	%p34, %r108, %r24;
	@%p34 bra 	$L__BB0_60;
	add.s64 	%rd129, %rd3, %rd126;
	ld.global.f32 	%f86, [%rd129];
	div.rn.f32 	%f87, %f1, %f86;
	add.s64 	%rd130, %rd2, %rd126;
	ld.global.f32 	%f88, [%rd130];
	add.f32 	%f89, %f88, 0f3F800000;
	fma.rn.f32 	%f111, %f87, %f89, %f111;
$L__BB0_60:
	ld.global.u32 	%r44, [%rd18+12];
	mul.wide.s32 	%rd131, %r44, 4;
	add.s64 	%rd132, %rd4, %rd131;
	ld.global.u32 	%r109, [%rd132];
	setp.ne.s32 	%p35, %r109, %r24;
	@%p35 bra 	$L__BB0_62;
	add.s64 	%rd134, %rd3, %rd131;
	ld.global.f32 	%f90, [%rd134];
	div.rn.f32 	%f91, %f1, %f90;
	add.s64 	%rd135, %rd2, %rd131;
	ld.global.f32 	%f92, [%rd135];
	add.f32 	%f93, %f92, 0f3F800000;
	fma.rn.f32 	%f111, %f91, %f93, %f111;
$L__BB0_62:
	add.s32 	%r127, %r127, 4;
$L__BB0_63:
	and.b32  	%r47, %r25, 3;
	setp.eq.s32 	%p36, %r47, 0;
	@%p36 bra 	$L__BB0_73;
	setp.eq.s32 	%p37, %r47, 1;
	@%p37 bra 	$L__BB0_70;
	mul.wide.s32 	%rd136, %r127, 4;
	add.s64 	%rd19, %rd1, %rd136;
	ld.global.u32 	%r48, [%rd19];
	mul.wide.s32 	%rd137, %r48, 4;
	add.s64 	%rd138, %rd4, %rd137;
	ld.global.u32 	%r110, [%rd138];
	setp.ne.s32 	%p38, %r110, %r24;
	@%p38 bra 	$L__BB0_67;
	add.s64 	%rd140, %rd3, %rd137;
	ld.global.f32 	%f95, [%rd140];
	div.rn.f32 	%f96, %f1, %f95;
	add.s64 	%rd141, %rd2, %rd137;
	ld.global.f32 	%f97, [%rd141];
	add.f32 	%f98, %f97, 0f3F800000;
	fma.rn.f32 	%f111, %f96, %f98, %f111;
$L__BB0_67:
	ld.global.u32 	%r49, [%rd19+4];
	mul.wide.s32 	%rd142, %r49, 4;
	add.s64 	%rd143, %rd4, %rd142;
	ld.global.u32 	%r111, [%rd143];
	setp.ne.s32 	%p39, %r111, %r24;
	@%p39 bra 	$L__BB0_69;
	add.s64 	%rd145, %rd3, %rd142;
	ld.global.f32 	%f99, [%rd145];
	div.rn.f32 	%f100, %f1, %f99;
	add.s64 	%rd146, %rd2, %rd142;
	ld.global.f32 	%f101, [%rd146];
	add.f32 	%f102, %f101, 0f3F800000;
	fma.rn.f32 	%f111, %f100, %f102, %f111;
$L__BB0_69:
	add.s32 	%r127, %r127, 2;
$L__BB0_70:
	and.b32  	%r112, %r25, 1;
	setp.eq.b32 	%p40, %r112, 1;
	not.pred 	%p41, %p40;
	@%p41 bra 	$L__BB0_73;
	mul.wide.s32 	%rd147, %r127, 4;
	add.s64 	%rd148, %rd1, %rd147;
	ld.global.u32 	%r52, [%rd148];
	mul.wide.s32 	%rd149, %r52, 4;
	add.s64 	%rd150, %rd4, %rd149;
	ld.global.u32 	%r113, [%rd150];
	setp.ne.s32 	%p42, %r113, %r24;
	@%p42 bra 	$L__BB0_73;
	add.s64 	%rd152, %rd3, %rd149;
	ld.global.f32 	%f103, [%rd152];
	div.rn.f32 	%f104, %f1, %f103;
	add.s64 	%rd153, %rd2, %rd149;
	ld.global.f32 	%f105, [%rd153];
	add.f32 	%f106, %f105, 0f3F800000;
	fma.rn.f32 	%f111, %f104, %f106, %f111;
$L__BB0_73:
	ld.param.u32 	%r118, [_Z7brandesiPiS_S_S_PfS0_S_S_S_S0__param_0];
	add.s64 	%rd20, %rd2, %rd67;
	st.global.f32 	[%rd20], %f111;
	bar.sync 	0;
	setp.eq.s32 	%p43, %r21, %r118;
	@%p43 bra 	$L__BB0_75;
	ld.param.u64 	%rd166, [_Z7brandesiPiS_S_S_PfS0_S_S_S_S0__param_10];
	cvta.to.global.u64 	%rd155, %rd166;
	add.s64 	%rd157, %rd155, %rd67;
	ld.global.f32 	%f107, [%rd20];
	mul.f32 	%f108, %f107, 0f3F000000;
	atom.global.add.f32 	%f109, [%rd157], %f108;
$L__BB0_75:
	ld.shared.u32 	%r114, [_ZZ7brandesiPiS_S_S_PfS0_S_S_S_S0_E5depth];
	add.s32 	%r124, %r114, -1;
	st.shared.u32 	[_ZZ7brandesiPiS_S_S_PfS0_S_S_S_S0_E5depth], %r124;
	setp.gt.s32 	%p44, %r114, 1;
	@%p44 bra 	$L__BB0_30;
$L__BB0_76:
	ret;

}


// ===== COMPILED SASS (sm_100) =====

	.target	sm_100

	.elftype	@"ET_EXEC"


//--------------------- .note.nv.tkinfo           --------------------------
	.section	.note.nv.tkinfo,"",@"SHT_NOTE"
	.sectionflags	@"SHF_NOTE_NV_TKINFO"
	.tkinfo
        /*0018*/ 	.word	0x00000002
        /*0030*/ 	.string	""
        /*0030*/ 	.string	"ptxas"
        /*0030*/ 	.string	"Cuda compilation tools, release 13.0, V13.0.88"
        /*0030*/ 	.string	"Build cuda_13.0.r13.0/compiler.36424714_0"
        /*0030*/ 	.string	"-arch sm_100 -m 64 "



//--------------------- .note.nv.cuinfo           --------------------------
	.section	.note.nv.cuinfo,"",@"SHT_NOTE"
	.sectionflags	@"SHF_NOTE_NV_CUINFO"
        /*0018*/ 	.short	0x0002
        /*001a*/ 	.short	0x0064
        /*001c*/ 	.short	0x0082
	.zero		2


//--------------------- .nv.info                  --------------------------
	.section	.nv.info,"",@"SHT_CUDA_INFO"
	.align	4


	//----- nvinfo : EIATTR_REGCOUNT
	.align		4
        /*0000*/ 	.byte	0x04, 0x2f
        /*0002*/ 	.short	(.L_1 - .L_0)
	.align		4
.L_0:
        /*0004*/ 	.word	index@(_Z7brandesiPiS_S_S_PfS0_S_S_S_S0_)
        /*0008*/ 	.word	0x00000020


	//----- nvinfo : EIATTR_FRAME_SIZE
	.align		4
.L_1:
        /*000c*/ 	.byte	0x04, 0x11
        /*000e*/ 	.short	(.L_3 - .L_2)
	.align		4
.L_2:
        /*0010*/ 	.word	index@($__internal_0_$__cuda_sm3x_div_rn_noftz_f32_slowpath)
        /*0014*/ 	.word	0x00000000


	//----- nvinfo : EIATTR_FRAME_SIZE
	.align		4
.L_3:
        /*0018*/ 	.byte	0x04, 0x11
        /*001a*/ 	.short	(.L_5 - .L_4)
	.align		4
.L_4:
        /*001c*/ 	.word	index@(_Z7brandesiPiS_S_S_PfS0_S_S_S_S0_)
        /*0020*/ 	.word	0x00000000


	//----- nvinfo : EIATTR_MIN_STACK_SIZE
	.align		4
.L_5:
        /*0024*/ 	.byte	0x04, 0x12
        /*0026*/ 	.short	(.L_7 - .L_6)
	.align		4
.L_6:
        /*0028*/ 	.word	index@(_Z7brandesiPiS_S_S_PfS0_S_S_S_S0_)
        /*002c*/ 	.word	0x00000000
.L_7:


//--------------------- .nv.compat                --------------------------
	.section	.nv.compat,"",@"SHT_CUDA_COMPAT_INFO"
	.align	4
        /*0000*/ 	.byte	0x02, 0x09, 0x00, 0x00, 0x02, 0x02, 0x01, 0x00, 0x02, 0x05, 0x05, 0x00, 0x03, 0x07, 0x01, 0x01
        /*0010*/ 	.byte	0x02, 0x03, 0x00, 0x00, 0x02, 0x06, 0x01, 0x00, 0x04, 0x0b, 0x08, 0x00, 0x01, 0x00, 0x00, 0x00
        /*0020*/ 	.byte	0x00, 0x00, 0x00, 0x00


//--------------------- .nv.info._Z7brandesiPiS_S_S_PfS0_S_S_S_S0_ --------------------------
	.section	.nv.info._Z7brandesiPiS_S_S_PfS0_S_S_S_S0_,"",@"SHT_CUDA_INFO"
	.sectionflags	@""
	.align	4


	//----- nvinfo : EIATTR_CUDA_API_VERSION
	.align		4
        /*0000*/ 	.byte	0x04, 0x37
        /*0002*/ 	.short	(.L_9 - .L_8)
.L_8:
        /*0004*/ 	.word	0x00000082


	//----- nvinfo : EIATTR_KPARAM_INFO
	.align		4
.L_9:
        /*0008*/ 	.byte	0x04, 0x17
        /*000a*/ 	.short	(.L_11 - .L_10)
.L_10:
        /*000c*/ 	.word	0x00000000
        /*0010*/ 	.short	0x000a
        /*0012*/ 	.short	0x0050
        /*0014*/ 	.byte	0x00, 0xf5, 0x21, 0x00


	//----- nvinfo : EIATTR_KPARAM_INFO
	.align		4
.L_11:
        /*0018*/ 	.byte	0x04, 0x17
        /*001a*/ 	.short	(.L_13 - .L_12)
.L_12:
        /*001c*/ 	.word	0x00000000
        /*0020*/ 	.short	0x0009
        /*0022*/ 	.short	0x0048
        /*0024*/ 	.byte	0x00, 0xf5, 0x21, 0x00


	//----- nvinfo : EIATTR_KPARAM_INFO
	.align		4
.L_13:
        /*0028*/ 	.byte	0x04, 0x17
        /*002a*/ 	.short	(.L_15 - .L_14)
.L_14:
        /*002c*/ 	.word	0x00000000
        /*0030*/ 	.short	0x0008
        /*0032*/ 	.short	0x0040
        /*0034*/ 	.byte	0x00, 0xf5, 0x21, 0x00


	//----- nvinfo : EIATTR_KPARAM_INFO
	.align		4
.L_15:
        /*0038*/ 	.byte	0x04, 0x17
        /*003a*/ 	.short	(.L_17 - .L_16)
.L_16:
        /*003c*/ 	.word	0x00000000
        /*0040*/ 	.short	0x0007
        /*0042*/ 	.short	0x0038
        /*0044*/ 	.byte	0x00, 0xf5, 0x21, 0x00


	//----- nvinfo : EIATTR_KPARAM_INFO
	.align		4
.L_17:
        /*0048*/ 	.byte	0x04, 0x17
        /*004a*/ 	.short	(.L_19 - .L_18)
.L_18:
        /*004c*/ 	.word	0x00000000
        /*0050*/ 	.short	0x0006
        /*0052*/ 	.short	0x0030
        /*0054*/ 	.byte	0x00, 0xf5, 0x21, 0x00


	//----- nvinfo : EIATTR_KPARAM_INFO
	.align		4
.L_19:
        /*0058*/ 	.byte	0x04, 0x17
        /*005a*/ 	.short	(.L_21 - .L_20)
.L_20:
        /*005c*/ 	.word	0x00000000
        /*0060*/ 	.short	0x0005
        /*0062*/ 	.short	0x0028
        /*0064*/ 	.byte	0x00, 0xf5, 0x21, 0x00


	//----- nvinfo : EIATTR_KPARAM_INFO
	.align		4
.L_21:
        /*0068*/ 	.byte	0x04, 0x17
        /*006a*/ 	.short	(.L_23 - .L_22)
.L_22:
        /*006c*/ 	.word	0x00000000
        /*0070*/ 	.short	0x0004
        /*0072*/ 	.short	0x0020
        /*0074*/ 	.byte	0x00, 0xf5, 0x21, 0x00


	//----- nvinfo : EIATTR_KPARAM_INFO
	.align		4
.L_23:
        /*0078*/ 	.byte	0x04, 0x17
        /*007a*/ 	.short	(.L_25 - .L_24)
.L_24:
        /*007c*/ 	.word	0x00000000
        /*0080*/ 	.short	0x0003
        /*0082*/ 	.short	0x0018
        /*0084*/ 	.byte	0x00, 0xf5, 0x21, 0x00


	//----- nvinfo : EIATTR_KPARAM_INFO
	.align		4
.L_25:
        /*0088*/ 	.byte	0x04, 0x17
        /*008a*/ 	.short	(.L_27 - .L_26)
.L_26:
        /*008c*/ 	.word	0x00000000
        /*0090*/ 	.short	0x0002
        /*0092*/ 	.short	0x0010
        /*0094*/ 	.byte	0x00, 0xf5, 0x21, 0x00


	//----- nvinfo : EIATTR_KPARAM_INFO
	.align		4
.L_27:
        /*0098*/ 	.byte	0x04, 0x17
        /*009a*/ 	.short	(.L_29 - .L_28)
.L_28:
        /*009c*/ 	.word	0x00000000
        /*00a0*/ 	.short	0x0001
        /*00a2*/ 	.short	0x0008
        /*00a4*/ 	.byte	0x00, 0xf5, 0x21, 0x00


	//----- nvinfo : EIATTR_KPARAM_INFO
	.align		4
.L_29:
        /*00a8*/ 	.byte	0x04, 0x17
        /*00aa*/ 	.short	(.L_31 - .L_30)
.L_30:
        /*00ac*/ 	.word	0x00000000
        /*00b0*/ 	.short	0x0000
        /*00b2*/ 	.short	0x0000
        /*00b4*/ 	.byte	0x00, 0xf0, 0x11, 0x00


	//----- nvinfo : EIATTR_SPARSE_MMA_MASK
	.align		4
.L_31:
        /*00b8*/ 	.byte	0x03, 0x50
        /*00ba*/ 	.short	0x0000


	//----- nvinfo : EIATTR_MAXREG_COUNT
	.align		4
        /*00bc*/ 	.byte	0x03, 0x1b
        /*00be*/ 	.short	0x00ff


	//----- nvinfo : EIATTR_NUM_BARRIERS
	.align		4
        /*00c0*/ 	.byte	0x02, 0x4c
        /*00c2*/ 	.byte	0x01
	.zero		1


	//----- nvinfo : EIATTR_MERCURY_ISA_VERSION
	.align		4
        /*00c4*/ 	.byte	0x03, 0x5f
        /*00c6*/ 	.short	0x0101


	//----- nvinfo : EIATTR_INT_WARP_WIDE_INSTR_OFFSETS
	.align		4
        /*00c8*/ 	.byte	0x04, 0x31
        /*00ca*/ 	.short	(.L_33 - .L_32)


	//   ....[0]....
.L_32:
        /*00cc*/ 	.word	0x000005d0


	//   ....[1]....
        /*00d0*/ 	.word	0x00000670


	//----- nvinfo : EIATTR_VRC_CTA_INIT_COUNT
	.align		4
.L_33:
        /*00d4*/ 	.byte	0x02, 0x4a
	.zero		1
	.zero		1


	//----- nvinfo : EIATTR_EXIT_INSTR_OFFSETS
	.align		4
        /*00d8*/ 	.byte	0x04, 0x1c
        /*00da*/ 	.short	(.L_35 - .L_34)


	//   ....[0]....
.L_34:
        /*00dc*/ 	.word	0x00000c00


	//   ....[1]....
        /*00e0*/ 	.word	0x00002b60


	//----- nvinfo : EIATTR_CRS_STACK_SIZE
	.align		4
.L_35:
        /*00e4*/ 	.byte	0x04, 0x1e
        /*00e6*/ 	.short	(.L_37 - .L_36)
.L_36:
        /*00e8*/ 	.word	0x00000000


	//----- nvinfo : EIATTR_CBANK_PARAM_SIZE
	.align		4
.L_37:
        /*00ec*/ 	.byte	0x03, 0x19
        /*00ee*/ 	.short	0x0058


	//----- nvinfo : EIATTR_PARAM_CBANK
	.align		4
        /*00f0*/ 	.byte	0x04, 0x0a
        /*00f2*/ 	.short	(.L_39 - .L_38)
	.align		4
.L_38:
        /*00f4*/ 	.word	index@(.nv.constant0._Z7brandesiPiS_S_S_PfS0_S_S_S_S0_)
        /*00f8*/ 	.short	0x0380
        /*00fa*/ 	.short	0x0058


	//----- nvinfo : EIATTR_SW_WAR
	.align		4
.L_39:
        /*00fc*/ 	.byte	0x04, 0x36
        /*00fe*/ 	.short	(.L_41 - .L_40)
.L_40:
        /*0100*/ 	.word	0x00000008
.L_41:


//--------------------- .nv.callgraph             --------------------------
	.section	.nv.callgraph,"",@"SHT_CUDA_CALLGRAPH"
	.align	4
	.sectionentsize	8
	.align		4
        /*0000*/ 	.word	0x00000000
	.align		4
        /*0004*/ 	.word	0xffffffff
	.align		4
        /*0008*/ 	.word	0x00000000
	.align		4
        /*000c*/ 	.word	0xfffffffe
	.align		4
        /*0010*/ 	.word	0x00000000
	.align		4
        /*0014*/ 	.word	0xfffffffd
	.align		4
        /*0018*/ 	.word	0x00000000
	.align		4
        /*001c*/ 	.word	0xfffffffc


//--------------------- .text._Z7brandesiPiS_S_S_PfS0_S_S_S_S0_ --------------------------
	.section	.text._Z7brandesiPiS_S_S_PfS0_S_S_S_S0_,"ax",@progbits
	.align	128
        .global         _Z7brandesiPiS_S_S_PfS0_S_S_S_S0_
        .type           _Z7brandesiPiS_S_S_PfS0_S_S_S_S0_,@function
        .size           _Z7brandesiPiS_S_S_PfS0_S_S_S_S0_,(.L_x_104 - _Z7brandesiPiS_S_S_PfS0_S_S_S_S0_)
        .other          _Z7brandesiPiS_S_S_PfS0_S_S_S_S0_,@"STO_CUDA_ENTRY STV_DEFAULT"
_Z7brandesiPiS_S_S_PfS0_S_S_S_S0_:
.text._Z7brandesiPiS_S_S_PfS0_S_S_S_S0_:
[----:B------:R-:W-:Y:S01]  /*0000*/  LDC R1, c[0x0][0x37c] ;  /* 0x0000df00ff017b82 */ /* 0x000fe20000000800 */
[----:B------:R-:W0:Y:S01]  /*0010*/  S2R R3, SR_TID.X ;  /* 0x0000000000037919 */ /* 0x000e220000002100 */
[----:B------:R-:W1:Y:S01]  /*0020*/  LDCU.64 UR6, c[0x0][0x358] ;  /* 0x00006b00ff0677ac */ /* 0x000e620008000a00 */
[----:B------:R-:W-:Y:S01]  /*0030*/  BSSY.RECONVERGENT B0, `(.L_x_0) ;  /* 0x000001a000007945 */ /* 0x000fe20003800200 */
[C---:B0-----:R-:W-:Y:S02]  /*0040*/  ISETP.GT.U32.AND P0, PT, R3.reuse, 0x9, PT ;  /* 0x000000090300780c */ /* 0x041fe40003f04070 */
[----:B------:R-:W-:-:S11]  /*0050*/  ISETP.NE.AND P1, PT, R3, RZ, PT ;  /* 0x000000ff0300720c */ /* 0x000fd60003f25270 */
[----:B-1----:R-:W-:Y:S05]  /*0060*/  @P0 BRA `(.L_x_1) ;  /* 0x0000000000580947 */ /* 0x002fea0003800000 */
[----:B------:R-:W0:Y:S01]  /*0070*/  LDC R9, c[0x0][0x380] ;  /* 0x0000e000ff097b82 */ /* 0x000e220000000800 */
[----:B------:R-:W-:-:S07]  /*0080*/  MOV R13, R3 ;  /* 0x00000003000d7202 */ /* 0x000fce0000000f00 */
[----:B------:R-:W0:Y:S08]  /*0090*/  LDC.64 R4, c[0x0][0x3a0] ;  /* 0x0000e800ff047b82 */ /* 0x000e300000000a00 */
[----:B------:R-:W1:Y:S08]  /*00a0*/  LDC.64 R6, c[0x0][0x3a8] ;  /* 0x0000ea00ff067b82 */ /* 0x000e700000000a00 */
[----:B------:R-:W2:Y:S08]  /*00b0*/  LDC R0, c[0x0][0x360] ;  /* 0x0000d800ff007b82 */ /* 0x000eb00000000800 */
[----:B------:R-:W3:Y:S01]  /*00c0*/  LDC R2, c[0x0][0x380] ;  /* 0x0000e000ff027b82 */ /* 0x000ee20000000800 */
[----:B0-----:R-:W-:-:S04]  /*00d0*/  IMAD.WIDE.U32 R4, R9, 0x4, R4 ;  /* 0x0000000409047825 */ /* 0x001fc800078e0004 */
[----:B-1----:R-:W-:-:S07]  /*00e0*/  IMAD.WIDE.U32 R6, R9, 0x4, R6 ;  /* 0x0000000409067825 */ /* 0x002fce00078e0006 */
.L_x_2:
[----:B------:R-:W0:Y:S01]  /*00f0*/  LDC.64 R8, c[0x0][0x3a0] ;  /* 0x0000e800ff087b82 */ /* 0x000e220000000a00 */
[----:B---3--:R-:W-:-:S07]  /*0100*/  ISETP.NE.AND P0, PT, R13, R2, PT ;  /* 0x000000020d00720c */ /* 0x008fce0003f05270 */
[----:B------:R-:W1:Y:S06]  /*0110*/  LDC.64 R10, c[0x0][0x3a8] ;  /* 0x0000ea00ff0a7b82 */ /* 0x000e6c0000000a00 */
[----:B------:R-:W-:Y:S01]  /*0120*/  @!P0 MOV R15, 0x3f800000 ;  /* 0x3f800000000f8802 */ /* 0x000fe20000000f00 */
[----:B------:R4:W-:Y:S01]  /*0130*/  @!P0 STG.E desc[UR6][R4.64], RZ ;  /* 0x000000ff04008986 */ /* 0x0009e2000c101906 */
[----:B------:R-:W-:-:S03]  /*0140*/  @P0 MOV R17, 0xffffffff ;  /* 0xffffffff00110802 */ /* 0x000fc60000000f00 */
[----:B------:R4:W-:Y:S01]  /*0150*/  @!P0 STG.E desc[UR6][R6.64], R15 ;  /* 0x0000000f06008986 */ /* 0x0009e2000c101906 */
[----:B0-----:R-:W-:-:S05]  /*0160*/  @P0 IMAD.WIDE.U32 R8, R13, 0x4, R8 ;  /* 0x000000040d080825 */ /* 0x001fca00078e0008 */
[----:B------:R4:W-:Y:S01]  /*0170*/  @P0 STG.E desc[UR6][R8.64], R17 ;  /* 0x0000001108000986 */ /* 0x0009e2000c101906 */
[----:B-1----:R-:W-:Y:S01]  /*0180*/  @P0 IMAD.WIDE.U32 R10, R13, 0x4, R10 ;  /* 0x000000040d0a0825 */ /* 0x002fe200078e000a */
[----:B--2---:R-:W-:-:S04]  /*0190*/  IADD3 R13, PT, PT, R0, R13, RZ ;  /* 0x0000000d000d7210 */ /* 0x004fc80007ffe0ff */
[----:B------:R4:W-:Y:S01]  /*01a0*/  @P0 STG.E desc[UR6][R10.64], RZ ;  /* 0x000000ff0a000986 */ /* 0x0009e2000c101906 */
[----:B------:R-:W-:-:S13]  /*01b0*/  ISETP.GE.U32.AND P0, PT, R13, 0xa, PT ;  /* 0x0000000a0d00780c */ /* 0x000fda0003f06070 */
[----:B----4-:R-:W-:Y:S05]  /*01c0*/  @!P0 BRA `(.L_x_2) ;  /* 0xfffffffc00c88947 */ /* 0x010fea000383ffff */
.L_x_1:
[----:B------:R-:W-:Y:S05]  /*01d0*/  BSYNC.RECONVERGENT B0 ;  /* 0x0000000000007941 */ /* 0x000fea0003800200 */
.L_x_0:
[----:B------:R-:W-:Y:S04]  /*01e0*/  BSSY.RECONVERGENT B0, `(.L_x_3) ;  /* 0x0000012000007945 */ /* 0x000fe80003800200 */
[----:B------:R-:W-:Y:S05]  /*01f0*/  @P1 BRA `(.L_x_4) ;  /* 0x0000000000401947 */ /* 0x000fea0003800000 */
[----:B------:R-:W0:Y:S01]  /*0200*/  S2UR UR5, SR_CgaCtaId ;  /* 0x00000000000579c3 */ /* 0x000e220000008800 */
[----:B------:R-:W-:Y:S01]  /*0210*/  UMOV UR4, 0x400 ;  /* 0x0000040000047882 */ /* 0x000fe20000000000 */
[----:B------:R-:W-:Y:S01]  /*0220*/  HFMA2 R15, -RZ, RZ, 0, 1.1920928955078125e-07 ;  /* 0x00000002ff0f7431 */ /* 0x000fe200000001ff */
[----:B------:R-:W-:Y:S01]  /*0230*/  MOV R14, RZ ;  /* 0x000000ff000e7202 */ /* 0x000fe20000000f00 */
[----:B------:R-:W-:-:S04]  /*0240*/  HFMA2 R11, -RZ, RZ, 0, 5.9604644775390625e-08 ;  /* 0x00000001ff0b7431 */ /* 0x000fc800000001ff */
[----:B------:R-:W1:Y:S08]  /*0250*/  LDC R13, c[0x0][0x380] ;  /* 0x0000e000ff0d7b82 */ /* 0x000e700000000800 */
[----:B------:R-:W1:Y:S08]  /*0260*/  LDC.64 R4, c[0x0][0x3b8] ;  /* 0x0000ee00ff047b82 */ /* 0x000e700000000a00 */
[----:B------:R-:W2:Y:S01]  /*0270*/  LDC.64 R6, c[0x0][0x398] ;  /* 0x0000e600ff067b82 */ /* 0x000ea20000000a00 */
[----:B0-----:R-:W-:-:S07]  /*0280*/  ULEA UR4, UR5, UR4, 0x18 ;  /* 0x0000000405047291 */ /* 0x001fce000f8ec0ff */
[----:B------:R-:W0:Y:S02]  /*0290*/  LDC.64 R8, c[0x0][0x3c8] ;  /* 0x0000f200ff087b82 */ /* 0x000e240000000a00 */
[----:B------:R3:W-:Y:S04]  /*02a0*/  STS.64 [UR4], R14 ;  /* 0x0000000eff007988 */ /* 0x0007e80008000a04 */
[----:B------:R3:W-:Y:S04]  /*02b0*/  STS [UR4+0xc], R11 ;  /* 0x00000c0bff007988 */ /* 0x0007e80008000804 */
[----:B-1----:R3:W-:Y:S04]  /*02c0*/  STG.E desc[UR6][R4.64], R13 ;  /* 0x0000000d04007986 */ /* 0x0027e8000c101906 */
[----:B--2---:R3:W-:Y:S04]  /*02d0*/  STG.E desc[UR6][R6.64], R13 ;  /* 0x0000000d06007986 */ /* 0x0047e8000c101906 */
[----:B0-----:R3:W-:Y:S04]  /*02e0*/  STG.E desc[UR6][R8.64+0x4], R11 ;  /* 0x0000040b08007986 */ /* 0x0017e8000c101906 */
[----:B------:R3:W-:Y:S02]  /*02f0*/  STG.E desc[UR6][R8.64], RZ ;  /* 0x000000ff08007986 */ /* 0x0007e4000c101906 */
.L_x_4:
[----:B------:R-:W-:Y:S05]  /*0300*/  BSYNC.RECONVERGENT B0 ;  /* 0x0000000000007941 */ /* 0x000fea0003800200 */
.L_x_3:
[----:B------:R-:W-:Y:S01]  /*0310*/  BAR.SYNC.DEFER_BLOCKING 0x0 ;  /* 0x0000000000007b1d */ /* 0x000fe20000010000 */
[----:B------:R-:W-:-:S05]  /*0320*/  MOV R0, RZ ;  /* 0x000000ff00007202 */ /* 0x000fca0000000f00 */
[----:B------:R-:W0:Y:S02]  /*0330*/  LDCU UR8, c[0x0][0x360] ;  /* 0x00006c00ff0877ac */ /* 0x000e240008000800 */
.L_x_20:
[----:B------:R-:W1:Y:S02]  /*0340*/  LDC.64 R18, c[0x0][0x3c8] ;  /* 0x0000f200ff127b82 */ /* 0x000e640000000a00 */
[----:B-1----:R-:W-:-:S05]  /*0350*/  IMAD.WIDE.U32 R18, R0, 0x4, R18 ;  /* 0x0000000400127825 */ /* 0x002fca00078e0012 */
[----:B0-2---:R-:W2:Y:S04]  /*0360*/  LDG.E R2, desc[UR6][R18.64+0x4] ;  /* 0x0000040612027981 */ /* 0x005ea8000c1e1900 */
[----:B---3--:R-:W2:Y:S02]  /*0370*/  LDG.E R5, desc[UR6][R18.64] ;  /* 0x0000000612057981 */ /* 0x008ea4000c1e1900 */
[----:B--2---:R-:W-:-:S04]  /*0380*/  IADD3 R2, PT, PT, R2, -R5, RZ ;  /* 0x8000000502027210 */ /* 0x004fc80007ffe0ff */
[----:B------:R-:W-:-:S13]  /*0390*/  ISETP.GE.AND P0, PT, R3, R2, PT ;  /* 0x000000020300720c */ /* 0x000fda0003f06270 */
[----:B----4-:R-:W-:Y:S05]  /*03a0*/  @P0 BRA `(.L_x_5) ;  /* 0x0000000400180947 */ /* 0x010fea0003800000 */
[----:B------:R-:W-:-:S07]  /*03b0*/  MOV R2, R3 ;  /* 0x0000000300027202 */ /* 0x000fce0000000f00 */
.L_x_13:
[----:B------:R-:W1:Y:S08]  /*03c0*/  LDC.64 R4, c[0x0][0x3b8] ;  /* 0x0000ee00ff047b82 */ /* 0x000e700000000a00 */
[----:B--2---:R-:W2:Y:S01]  /*03d0*/  LDC.64 R16, c[0x0][0x388] ;  /* 0x0000e200ff107b82 */ /* 0x004ea20000000a00 */
[----:B-1----:R-:W-:-:S05]  /*03e0*/  IMAD.WIDE R4, R2, 0x4, R4 ;  /* 0x0000000402047825 */ /* 0x002fca00078e0204 */
[----:B------:R-:W2:Y:S01]  /*03f0*/  LDG.E R21, desc[UR6][R4.64] ;  /* 0x0000000604157981 */ /* 0x000ea2000c1e1900 */
[----:B------:R-:W-:Y:S05]  /*0400*/  WARPSYNC.ALL ;  /* 0x0000000000007948 */ /* 0x000fea0003800000 */
[----:B------:R-:W-:Y:S01]  /*0410*/  BAR.SYNC.DEFER_BLOCKING 0x0 ;  /* 0x0000000000007b1d */ /* 0x000fe20000010000 */
[----:B--2---:R-:W-:-:S05]  /*0420*/  IMAD.WIDE R16, R21, 0x4, R16 ;  /* 0x0000000415107825 */ /* 0x004fca00078e0210 */
[----:B------:R-:W2:Y:S04]  /*0430*/  LDG.E R25, desc[UR6][R16.64] ;  /* 0x0000000610197981 */ /* 0x000ea8000c1e1900 */
[----:B------:R-:W2:Y:S01]  /*0440*/  LDG.E R6, desc[UR6][R16.64+0x4] ;  /* 0x0000040610067981 */ /* 0x000ea2000c1e1900 */
[----:B------:R-:W-:Y:S01]  /*0450*/  BSSY B0, `(.L_x_6) ;  /* 0x0000035000007945 */ /* 0x000fe20003800000 */
[----:B--2---:R-:W-:-:S13]  /*0460*/  ISETP.GE.AND P0, PT, R25, R6, PT ;  /* 0x000000061900720c */ /* 0x004fda0003f06270 */
[----:B----4-:R-:W-:Y:S05]  /*0470*/  @P0 BRA `(.L_x_7) ;  /* 0x0000000000c80947 */ /* 0x010fea0003800000 */
[----:B------:R-:W1:Y:S08]  /*0480*/  LDC.64 R6, c[0x0][0x3a0] ;  /* 0x0000e800ff067b82 */ /* 0x000e700000000a00 */
[----:B------:R-:W2:Y:S08]  /*0490*/  LDC.64 R4, c[0x0][0x3a8] ;  /* 0x0000ea00ff047b82 */ /* 0x000eb00000000a00 */
[----:B------:R-:W3:Y:S08]  /*04a0*/  LDC.64 R14, c[0x0][0x3a0] ;  /* 0x0000e800ff0e7b82 */ /* 0x000ef00000000a00 */
[----:B------:R-:W4:Y:S01]  /*04b0*/  LDC.64 R12, c[0x0][0x3a8] ;  /* 0x0000ea00ff0c7b82 */ /* 0x000f220000000a00 */
[----:B-1----:R-:W-:-:S07]  /*04c0*/  IMAD.WIDE R6, R21, 0x4, R6 ;  /* 0x0000000415067825 */ /* 0x002fce00078e0206 */
[----:B------:R-:W1:Y:S01]  /*04d0*/  LDC.64 R10, c[0x0][0x390] ;  /* 0x0000e400ff0a7b82 */ /* 0x000e620000000a00 */
[----:B--2---:R-:W-:-:S07]  /*04e0*/  IMAD.WIDE R4, R21, 0x4, R4 ;  /* 0x0000000415047825 */ /* 0x004fce00078e0204 */
[----:B------:R-:W2:Y:S02]  /*04f0*/  LDC.64 R8, c[0x0][0x3c0] ;  /* 0x0000f000ff087b82 */ /* 0x000ea40000000a00 */
.L_x_12:
[----:B-1----:R-:W-:Y:S01]  /*0500*/  IMAD.WIDE R26, R25, 0x4, R10 ;  /* 0x00000004191a7825 */ /* 0x002fe200078e020a */
[----:B------:R-:W5:Y:S05]  /*0510*/  LDG.E R23, desc[UR6][R6.64] ;  /* 0x0000000606177981 */ /* 0x000f6a000c1e1900 */
[----:B------:R-:W3:Y:S01]  /*0520*/  LDG.E R27, desc[UR6][R26.64] ;  /* 0x000000061a1b7981 */ /* 0x000ee2000c1e1900 */
[----:B------:R-:W-:Y:S01]  /*0530*/  MOV R22, 0xffffffff ;  /* 0xffffffff00167802 */ /* 0x000fe20000000f00 */
[----:B------:R-:W-:Y:S05]  /*0540*/  YIELD ;  /* 0x0000000000007946 */ /* 0x000fea0003800000 */
[----:B-----5:R-:W-:Y:S01]  /*0550*/  IADD3 R23, PT, PT, R23, 0x1, RZ ;  /* 0x0000000117177810 */ /* 0x020fe20007ffe0ff */
[----:B---3--:R-:W-:-:S05]  /*0560*/  IMAD.WIDE R20, R27, 0x4, R14 ;  /* 0x000000041b147825 */ /* 0x008fca00078e020e */
[----:B------:R-:W3:Y:S01]  /*0570*/  ATOMG.E.CAS.STRONG.GPU PT, R22, [R20], R22, R23 ;  /* 0x00000016141673a9 */ /* 0x000ee200001ee117 */
[----:B------:R-:W-:Y:S01]  /*0580*/  BSSY.RECONVERGENT B1, `(.L_x_8) ;  /* 0x0000013000017945 */ /* 0x000fe20003800200 */
[----:B---3--:R-:W-:-:S13]  /*0590*/  ISETP.NE.AND P0, PT, R22, -0x1, PT ;  /* 0xffffffff1600780c */ /* 0x008fda0003f05270 */
[----:B------:R-:W-:Y:S05]  /*05a0*/  @P0 BRA `(.L_x_9) ;  /* 0x0000000000400947 */ /* 0x000fea0003800000 */
[----:B------:R-:W1:Y:S01]  /*05b0*/  S2R R23, SR_LANEID ;  /* 0x0000000000177919 */ /* 0x000e620000000000 */
[----:B------:R-:W3:Y:S01]  /*05c0*/  S2UR UR5, SR_CgaCtaId ;  /* 0x00000000000579c3 */ /* 0x000ee20000008800 */
[----:B------:R-:W-:Y:S01]  /*05d0*/  VOTEU.ANY UR9, UPT, PT ;  /* 0x0000000000097886 */ /* 0x000fe200038e0100 */
[----:B------:R-:W-:Y:S01]  /*05e0*/  UMOV UR4, 0x400 ;  /* 0x0000040000047882 */ /* 0x000fe20000000000 */
[----:B------:R-:W1:Y:S01]  /*05f0*/  FLO.U32 R26, UR9 ;  /* 0x00000009001a7d00 */ /* 0x000e6200080e0000 */
[----:B------:R-:W5:Y:S07]  /*0600*/  S2R R22, SR_LTMASK ;  /* 0x0000000000167919 */ /* 0x000f6e0000003900 */
[----:B------:R-:W0:Y:S01]  /*0610*/  POPC R24, UR9 ;  /* 0x0000000900187d09 */ /* 0x000e220008000000 */
[----:B---3--:R-:W-:Y:S01]  /*0620*/  ULEA UR4, UR5, UR4, 0x18 ;  /* 0x0000000405047291 */ /* 0x008fe2000f8ec0ff */
[----:B-1----:R-:W-:-:S02]  /*0630*/  ISETP.EQ.U32.AND P0, PT, R26, R23, PT ;  /* 0x000000171a00720c */ /* 0x002fc40003f02070 */
[----:B-----5:R-:W-:-:S06]  /*0640*/  LOP3.LUT R28, R22, UR9, RZ, 0xc0, !PT ;  /* 0x00000009161c7c12 */ /* 0x020fcc000f8ec0ff */
[----:B------:R-:W1:Y:S05]  /*0650*/  POPC R28, R28 ;  /* 0x0000001c001c7309 */ /* 0x000e6a0000000000 */
[----:B0-----:R-:W0:Y:S04]  /*0660*/  @P0 ATOMS.ADD R29, [UR4], R24 ;  /* 0x00000018ff1d098c */ /* 0x001e280008000004 */
[----:B0-----:R-:W1:Y:S02]  /*0670*/  SHFL.IDX PT, R23, R29, R26, 0x1f ;  /* 0x00001f1a1d177589 */ /* 0x001e6400000e0000 */
[----:B-1----:R-:W-:-:S05]  /*0680*/  IADD3 R23, PT, PT, R23, R28, RZ ;  /* 0x0000001c17177210 */ /* 0x002fca0007ffe0ff */
[----:B--2---:R-:W-:-:S05]  /*0690*/  IMAD.WIDE R22, R23, 0x4, R8 ;  /* 0x0000000417167825 */ /* 0x004fca00078e0208 */
[----:B------:R1:W-:Y:S02]  /*06a0*/  STG.E desc[UR6][R22.64], R27 ;  /* 0x0000001b16007986 */ /* 0x0003e4000c101906 */
.L_x_9:
[----:B0-----:R-:W-:Y:S05]  /*06b0*/  BSYNC.RECONVERGENT B1 ;  /* 0x0000000000017941 */ /* 0x001fea0003800200 */
.L_x_8:
[----:B-1----:R-:W3:Y:S04]  /*06c0*/  LDG.E R22, desc[UR6][R6.64] ;  /* 0x0000000606167981 */ /* 0x002ee8000c1e1900 */
[----:B------:R-:W5:Y:S01]  /*06d0*/  LDG.E R20, desc[UR6][R20.64] ;  /* 0x0000000614147981 */ /* 0x000f62000c1e1900 */
[----:B------:R-:W-:Y:S01]  /*06e0*/  BSSY.RECONVERGENT B1, `(.L_x_10) ;  /* 0x0000007000017945 */ /* 0x000fe20003800200 */
[----:B---3--:R-:W-:-:S04]  /*06f0*/  IADD3 R23, PT, PT, R22, 0x1, RZ ;  /* 0x0000000116177810 */ /* 0x008fc80007ffe0ff */
[----:B-----5:R-:W-:-:S13]  /*0700*/  ISETP.NE.AND P0, PT, R20, R23, PT ;  /* 0x000000171400720c */ /* 0x020fda0003f05270 */
[----:B------:R-:W-:Y:S05]  /*0710*/  @P0 BRA `(.L_x_11) ;  /* 0x00000000000c0947 */ /* 0x000fea0003800000 */
[----:B------:R-:W3:Y:S01]  /*0720*/  LDG.E R23, desc[UR6][R4.64] ;  /* 0x0000000604177981 */ /* 0x000ee2000c1e1900 */
[----:B----4-:R-:W-:-:S05]  /*0730*/  IMAD.WIDE R20, R27, 0x4, R12 ;  /* 0x000000041b147825 */ /* 0x010fca00078e020c */
[----:B---3--:R0:W-:Y:S02]  /*0740*/  REDG.E.ADD.F32.FTZ.RN.STRONG.GPU desc[UR6][R20.64], R23 ;  /* 0x00000017140079a6 */ /* 0x0081e4000c12f306 */
.L_x_11:
[----:B------:R-:W-:Y:S05]  /*0750*/  BSYNC.RECONVERGENT B1 ;  /* 0x0000000000017941 */ /* 0x000fea0003800200 */
.L_x_10:
[----:B0-----:R-:W3:Y:S01]  /*0760*/  LDG.E R20, desc[UR6][R16.64+0x4] ;  /* 0x0000040610147981 */ /* 0x001ee2000c1e1900 */
[----:B------:R-:W-:-:S04]  /*0770*/  IADD3 R25, PT, PT, R25, 0x1, RZ ;  /* 0x0000000119197810 */ /* 0x000fc80007ffe0ff */
[----:B---3--:R-:W-:-:S13]  /*0780*/  ISETP.GE.AND P0, PT, R25, R20, PT ;  /* 0x000000141900720c */ /* 0x008fda0003f06270 */
[----:B------:R-:W-:Y:S05]  /*0790*/  @!P0 BRA `(.L_x_12) ;  /* 0xfffffffc00588947 */ /* 0x000fea000383ffff */
.L_x_7:
[----:B0-----:R-:W-:Y:S05]  /*07a0*/  BSYNC B0 ;  /* 0x0000000000007941 */ /* 0x001fea0003800000 */
.L_x_6:
[----:B------:R-:W3:Y:S04]  /*07b0*/  LDG.E R4, desc[UR6][R18.64+0x4] ;  /* 0x0000040612047981 */ /* 0x000ee8000c1e1900 */
[----:B------:R-:W3:Y:S01]  /*07c0*/  LDG.E R5, desc[UR6][R18.64] ;  /* 0x0000000612057981 */ /* 0x000ee2000c1e1900 */
[----:B------:R-:W-:Y:S02]  /*07d0*/  IADD3 R2, PT, PT, R2, UR8, RZ ;  /* 0x0000000802027c10 */ /* 0x000fe4000fffe0ff */
[----:B---3--:R-:W-:-:S04]  /*07e0*/  IADD3 R5, PT, PT, R4, -R5, RZ ;  /* 0x8000000504057210 */ /* 0x008fc80007ffe0ff */
[----:B------:R-:W-:-:S13]  /*07f0*/  ISETP.GE.AND P0, PT, R2, R5, PT ;  /* 0x000000050200720c */ /* 0x000fda0003f06270 */
[----:B------:R-:W-:Y:S05]  /*0800*/  @!P0 BRA `(.L_x_13) ;  /* 0xfffffff800ec8947 */ /* 0x000fea000383ffff */
.L_x_5:
[----:B------:R-:W-:Y:S05]  /*0810*/  WARPSYNC.ALL ;  /* 0x0000000000007948 */ /* 0x000fea0003800000 */
[----:B------:R-:W1:Y:S08]  /*0820*/  S2UR UR5, SR_CgaCtaId ;  /* 0x00000000000579c3 */ /* 0x000e700000008800 */
[----:B------:R-:W-:Y:S06]  /*0830*/  BAR.SYNC.DEFER_BLOCKING 0x0 ;  /* 0x0000000000007b1d */ /* 0x000fec0000010000 */
[----:B------:R-:W-:-:S02]  /*0840*/  UMOV UR4, 0x400 ;  /* 0x0000040000047882 */ /* 0x000fc40000000000 */
[----:B-1----:R-:W-:-:S09]  /*0850*/  ULEA UR4, UR5, UR4, 0x18 ;  /* 0x0000000405047291 */ /* 0x002fd2000f8ec0ff */
[----:B------:R-:W1:Y:S02]  /*0860*/  LDS R2, [UR4] ;  /* 0x00000004ff027984 */ /* 0x000e640008000800 */
[----:B-1----:R-:W-:-:S13]  /*0870*/  ISETP.NE.AND P0, PT, R2, RZ, PT ;  /* 0x000000ff0200720c */ /* 0x002fda0003f05270 */
[----:B------:R-:W-:Y:S05]  /*0880*/  @!P0 BRA `(.L_x_14) ;  /* 0x0000000000a08947 */ /* 0x000fea0003800000 */
[----:B------:R-:W-:Y:S01]  /*0890*/  ISETP.GE.AND P0, PT, R3, R2, PT ;  /* 0x000000020300720c */ /* 0x000fe20003f06270 */
[----:B------:R-:W-:-:S12]  /*08a0*/  BSSY.RECONVERGENT B0, `(.L_x_15) ;  /* 0x0000011000007945 */ /* 0x000fd80003800200 */
[----:B------:R-:W-:Y:S05]  /*08b0*/  @P0 BRA `(.L_x_16) ;  /* 0x00000000003c0947 */ /* 0x000fea0003800000 */
[----:B------:R-:W1:Y:S01]  /*08c0*/  LDS R16, [UR4+0xc] ;  /* 0x00000c04ff107984 */ /* 0x000e620008000800 */
[----:B----4-:R-:W3:Y:S01]  /*08d0*/  LDC.64 R12, c[0x0][0x3c0] ;  /* 0x0000f000ff0c7b82 */ /* 0x010ee20000000a00 */
[----:B------:R-:W-:-:S07]  /*08e0*/  MOV R17, R3 ;  /* 0x0000000300117202 */ /* 0x000fce0000000f00 */
[----:B------:R-:W4:Y:S08]  /*08f0*/  LDC.64 R10, c[0x0][0x398] ;  /* 0x0000e600ff0a7b82 */ /* 0x000f300000000a00 */
[----:B------:R-:W0:Y:S02]  /*0900*/  LDC.64 R14, c[0x0][0x3b8] ;  /* 0x0000ee00ff0e7b82 */ /* 0x000e240000000a00 */
.L_x_17:
[----:B0--3--:R-:W-:-:S06]  /*0910*/  IMAD.WIDE R4, R17, 0x4, R12 ;  /* 0x0000000411047825 */ /* 0x009fcc00078e020c */
[----:B------:R-:W3:Y:S01]  /*0920*/  LDG.E R5, desc[UR6][R4.64] ;  /* 0x0000000604057981 */ /* 0x000ee2000c1e1900 */
[C---:B-12---:R-:W-:Y:S01]  /*0930*/  IADD3 R9, PT, PT, R17.reuse, R16, RZ ;  /* 0x0000001011097210 */ /* 0x046fe20007ffe0ff */
[C---:B0-----:R-:W-:Y:S01]  /*0940*/  IMAD.WIDE R6, R17.reuse, 0x4, R14 ;  /* 0x0000000411067825 */ /* 0x041fe200078e020e */
[----:B------:R-:W-:-:S03]  /*0950*/  IADD3 R17, PT, PT, R17, UR8, RZ ;  /* 0x0000000811117c10 */ /* 0x000fc6000fffe0ff */
[----:B----4-:R-:W-:Y:S01]  /*0960*/  IMAD.WIDE R8, R9, 0x4, R10 ;  /* 0x0000000409087825 */ /* 0x010fe200078e020a */
[----:B------:R-:W-:Y:S01]  /*0970*/  ISETP.GE.AND P0, PT, R17, R2, PT ;  /* 0x000000021100720c */ /* 0x000fe20003f06270 */
[----:B---3--:R0:W-:Y:S04]  /*0980*/  STG.E desc[UR6][R6.64], R5 ;  /* 0x0000000506007986 */ /* 0x0081e8000c101906 */
[----:B------:R0:W-:Y:S08]  /*0990*/  STG.E desc[UR6][R8.64], R5 ;  /* 0x0000000508007986 */ /* 0x0001f0000c101906 */
[----:B------:R-:W-:Y:S05]  /*09a0*/  @!P0 BRA `(.L_x_17) ;  /* 0xfffffffc00d88947 */ /* 0x000fea000383ffff */
.L_x_16:
[----:B0-----:R-:W-:Y:S05]  /*09b0*/  BSYNC.RECONVERGENT B0 ;  /* 0x0000000000007941 */ /* 0x001fea0003800200 */
.L_x_15:
[----:B------:R-:W-:Y:S01]  /*09c0*/  BAR.SYNC.DEFER_BLOCKING 0x0 ;  /* 0x0000000000007b1d */ /* 0x000fe20000010000 */
[----:B------:R-:W-:-:S05]  /*09d0*/  ISETP.NE.AND P0, PT, R3, RZ, PT ;  /* 0x000000ff0300720c */ /* 0x000fca0003f05270 */
[----:B------:R-:W-:Y:S08]  /*09e0*/  BSSY.RECONVERGENT B0, `(.L_x_18) ;  /* 0x000000e000007945 */ /* 0x000ff00003800200 */
[----:B------:R-:W-:Y:S05]  /*09f0*/  @P0 BRA `(.L_x_19) ;  /* 0x0000000000300947 */ /* 0x000fea0003800000 */
[----:B--2---:R-:W0:Y:S01]  /*0a00*/  LDS.64 R8, [UR4] ;  /* 0x00000004ff087984 */ /* 0x004e220008000a00 */
[----:B------:R-:W0:Y:S03]  /*0a10*/  LDC.64 R4, c[0x0][0x3c8] ;  /* 0x0000f200ff047b82 */ /* 0x000e260000000a00 */
[----:B------:R-:W1:Y:S01]  /*0a20*/  LDS R11, [UR4+0xc] ;  /* 0x00000c04ff0b7984 */ /* 0x000e620008000800 */
[----:B0-----:R-:W-:-:S05]  /*0a30*/  IMAD.WIDE R4, R9, 0x4, R4 ;  /* 0x0000000409047825 */ /* 0x001fca00078e0204 */
[----:B------:R-:W2:Y:S01]  /*0a40*/  LDG.E R7, desc[UR6][R4.64+-0x4] ;  /* 0xfffffc0604077981 */ /* 0x000ea2000c1e1900 */
[----:B------:R-:W-:Y:S02]  /*0a50*/  IADD3 R2, PT, PT, R9, 0x1, RZ ;  /* 0x0000000109027810 */ /* 0x000fe40007ffe0ff */
[----:B-1----:R-:W-:Y:S01]  /*0a60*/  IADD3 R6, PT, PT, R8, R11, RZ ;  /* 0x0000000b08067210 */ /* 0x002fe20007ffe0ff */
[----:B------:R-:W-:Y:S04]  /*0a70*/  STS [UR4], RZ ;  /* 0x000000ffff007988 */ /* 0x000fe80008000804 */
[----:B------:R0:W-:Y:S04]  /*0a80*/  STS [UR4+0x4], R2 ;  /* 0x00000402ff007988 */ /* 0x0001e80008000804 */
[----:B------:R0:W-:Y:S01]  /*0a90*/  STS [UR4+0xc], R6 ;  /* 0x00000c06ff007988 */ /* 0x0001e20008000804 */
[----:B--2---:R-:W-:-:S05]  /*0aa0*/  IADD3 R7, PT, PT, R7, R8, RZ ;  /* 0x0000000807077210 */ /* 0x004fca0007ffe0ff */
[----:B------:R0:W-:Y:S02]  /*0ab0*/  STG.E desc[UR6][R4.64], R7 ;  /* 0x0000000704007986 */ /* 0x0001e4000c101906 */
.L_x_19:
[----:B------:R-:W-:Y:S05]  /*0ac0*/  BSYNC.RECONVERGENT B0 ;  /* 0x0000000000007941 */ /* 0x000fea0003800200 */
.L_x_18:
[----:B------:R-:W-:Y:S01]  /*0ad0*/  BAR.SYNC.DEFER_BLOCKING 0x0 ;  /* 0x0000000000007b1d */ /* 0x000fe20000010000 */
[----:B------:R-:W-:-:S07]  /*0ae0*/  IADD3 R0, PT, PT, R0, 0x1, RZ ;  /* 0x0000000100007810 */ /* 0x000fce0007ffe0ff */
[----:B------:R-:W-:Y:S06]  /*0af0*/  BAR.SYNC.DEFER_BLOCKING 0x0 ;  /* 0x0000000000007b1d */ /* 0x000fec0000010000 */
[----:B------:R-:W-:Y:S05]  /*0b00*/  BRA `(.L_x_20) ;  /* 0xfffffff8000c7947 */ /* 0x000fea000383ffff */
.L_x_14:
[----:B------:R-:W-:Y:S01]  /*0b10*/  ISETP.NE.AND P0, PT, R3, RZ, PT ;  /* 0x000000ff0300720c */ /* 0x000fe20003f05270 */
[----:B------:R-:W-:-:S12]  /*0b20*/  BSSY.RECONVERGENT B0, `(.L_x_21) ;  /* 0x000000a000007945 */ /* 0x000fd80003800200 */
[----:B------:R-:W-:Y:S05]  /*0b30*/  @P0 BRA `(.L_x_22) ;  /* 0x0000000000200947 */ /* 0x000fea0003800000 */
[----:B------:R-:W1:Y:S01]  /*0b40*/  LDS R7, [UR4+0xc] ;  /* 0x00000c04ff077984 */ /* 0x000e620008000800 */
[----:B------:R-:W1:Y:S02]  /*0b50*/  LDC.64 R4, c[0x0][0x398] ;  /* 0x0000e600ff047b82 */ /* 0x000e640000000a00 */
[----:B-1----:R-:W-:-:S06]  /*0b60*/  IMAD.WIDE R4, R7, 0x4, R4 ;  /* 0x0000000407047825 */ /* 0x002fcc00078e0204 */
[----:B------:R-:W1:Y:S01]  /*0b70*/  LDC.64 R6, c[0x0][0x3a0] ;  /* 0x0000e800ff067b82 */ /* 0x000e620000000a00 */
[----:B------:R-:W1:Y:S02]  /*0b80*/  LDG.E R5, desc[UR6][R4.64+-0x4] ;  /* 0xfffffc0604057981 */ /* 0x000e64000c1e1900 */
[----:B-1----:R-:W-:-:S06]  /*0b90*/  IMAD.WIDE R6, R5, 0x4, R6 ;  /* 0x0000000405067825 */ /* 0x002fcc00078e0206 */
[----:B------:R-:W3:Y:S04]  /*0ba0*/  LDG.E R6, desc[UR6][R6.64] ;  /* 0x0000000606067981 */ /* 0x000ee8000c1e1900 */
[----:B---3--:R1:W-:Y:S02]  /*0bb0*/  STS [UR4+0x8], R6 ;  /* 0x00000806ff007988 */ /* 0x0083e40008000804 */
.L_x_22:
[----:B0-----:R-:W-:Y:S05]  /*0bc0*/  BSYNC.RECONVERGENT B0 ;  /* 0x0000000000007941 */ /* 0x001fea0003800200 */
.L_x_21:
[----:B------:R-:W-:Y:S06]  /*0bd0*/  BAR.SYNC.DEFER_BLOCKING 0x0 ;  /* 0x0000000000007b1d */ /* 0x000fec0000010000 */
[----:B------:R-:W0:Y:S02]  /*0be0*/  LDS R0, [UR4+0x8] ;  /* 0x00000804ff007984 */ /* 0x000e240008000800 */
[----:B0-----:R-:W-:-:S13]  /*0bf0*/  ISETP.GE.AND P0, PT, R0, 0x1, PT ;  /* 0x000000010000780c */ /* 0x001fda0003f06270 */
[----:B------:R-:W-:Y:S05]  /*0c00*/  @!P0 EXIT ;  /* 0x000000000000894d */ /* 0x000fea0003800000 */
.L_x_91:
[----:B0-----:R-:W0:Y:S02]  /*0c10*/  LDC.64 R4, c[0x0][0x3c8] ;  /* 0x0000f200ff047b82 */ /* 0x001e240000000a00 */
[----:B0-----:R-:W-:-:S05]  /*0c20*/  IMAD.WIDE.U32 R4, R0, 0x4, R4 ;  /* 0x0000000400047825 */ /* 0x001fca00078e0004 */
[----:B-1-3--:R-:W3:Y:S01]  /*0c30*/  LDG.E R0, desc[UR6][R4.64] ;  /* 0x0000000604007981 */ /* 0x00aee2000c1e1900 */
[----:B------:R-:W-:Y:S05]  /*0c40*/  YIELD ;  /* 0x0000000000007946 */ /* 0x000fea0003800000 */
[----:B------:R-:W-:Y:S01]  /*0c50*/  BSSY.RECONVERGENT B1, `(.L_x_23) ;  /* 0x00001e8000017945 */ /* 0x000fe20003800200 */
[----:B---3--:R-:W-:-:S13]  /*0c60*/  ISETP.GE.AND P0, PT, R3, R0, PT ;  /* 0x000000000300720c */ /* 0x008fda0003f06270 */
[----:B------:R-:W-:Y:S05]  /*0c70*/  @!P0 BRA `(.L_x_24) ;  /* 0x0000001c00948947 */ /* 0x000fea0003800000 */
[----:B------:R-:W3:Y:S02]  /*0c80*/  LDG.E R4, desc[UR6][R4.64+0x4] ;  /* 0x0000040604047981 */ /* 0x000ee4000c1e1900 */
[----:B---3--:R-:W-:-:S13]  /*0c90*/  ISETP.GE.AND P0, PT, R3, R4, PT ;  /* 0x000000040300720c */ /* 0x008fda0003f06270 */
[----:B------:R-:W-:Y:S05]  /*0ca0*/  @P0 BRA `(.L_x_24) ;  /* 0x0000001c00880947 */ /* 0x000fea0003800000 */
[----:B------:R-:W0:Y:S08]  /*0cb0*/  LDC.64 R4, c[0x0][0x398] ;  /* 0x0000e600ff047b82 */ /* 0x000e300000000a00 */
[----:B--2---:R-:W2:Y:S01]  /*0cc0*/  LDC.64 R8, c[0x0][0x388] ;  /* 0x0000e200ff087b82 */ /* 0x004ea20000000a00 */
[----:B0-----:R-:W-:-:S06]  /*0cd0*/  IMAD.WIDE.U32 R4, R3, 0x4, R4 ;  /* 0x0000000403047825 */ /* 0x001fcc00078e0004 */
[----:B------:R-:W2:Y:S02]  /*0ce0*/  LDG.E R5, desc[UR6][R4.64] ;  /* 0x0000000604057981 */ /* 0x000ea4000c1e1900 */
[----:B--2---:R-:W-:-:S05]  /*0cf0*/  IMAD.WIDE R8, R5, 0x4, R8 ;  /* 0x0000000405087825 */ /* 0x004fca00078e0208 */
[----:B------:R-:W2:Y:S04]  /*0d00*/  LDG.E R7, desc[UR6][R8.64] ;  /* 0x0000000608077981 */ /* 0x000ea8000c1e1900 */
[----:B------:R-:W2:Y:S01]  /*0d10*/  LDG.E R0, desc[UR6][R8.64+0x4] ;  /* 0x0000040608007981 */ /* 0x000ea2000c1e1900 */
[----:B-1----:R-:W-:Y:S01]  /*0d20*/  HFMA2 R6, -RZ, RZ, 0, 0 ;  /* 0x00000000ff067431 */ /* 0x002fe200000001ff */
[----:B--2---:R-:W-:-:S13]  /*0d30*/  ISETP.GE.AND P0, PT, R7, R0, PT ;  /* 0x000000000700720c */ /* 0x004fda0003f06270 */
[----:B------:R-:W-:Y:S05]  /*0d40*/  @P0 BRA `(.L_x_25) ;  /* 0x0000001c002c0947 */ /* 0x000fea0003800000 */
[----:B----4-:R-:W0:Y:S08]  /*0d50*/  LDC.64 R12, c[0x0][0x3a0] ;  /* 0x0000e800ff0c7b82 */ /* 0x010e300000000a00 */
[----:B------:R-:W1:Y:S01]  /*0d60*/  LDC.64 R10, c[0x0][0x3a8] ;  /* 0x0000ea00ff0a7b82 */ /* 0x000e620000000a00 */
[----:B0-----:R-:W-:-:S05]  /*0d70*/  IMAD.WIDE R12, R5, 0x4, R12 ;  /* 0x00000004050c7825 */ /* 0x001fca00078e020c */
[----:B------:R-:W2:Y:S01]  /*0d80*/  LDG.E R9, desc[UR6][R12.64] ;  /* 0x000000060c097981 */ /* 0x000ea2000c1e1900 */
[----:B-1----:R-:W-:-:S05]  /*0d90*/  IMAD.WIDE R10, R5, 0x4, R10 ;  /* 0x00000004050a7825 */ /* 0x002fca00078e020a */
[----:B------:R0:W5:Y:S01]  /*0da0*/  LDG.E R2, desc[UR6][R10.64] ;  /* 0x000000060a027981 */ /* 0x000162000c1e1900 */
[C---:B------:R-:W-:Y:S01]  /*0db0*/  VIADDMNMX R0, R7.reuse, 0x1, R0, !PT ;  /* 0x0000000107007846 */ /* 0x040fe20007800100 */
[----:B------:R-:W-:Y:S01]  /*0dc0*/  BSSY.RECONVERGENT B0, `(.L_x_26) ;  /* 0x00000e3000007945 */ /* 0x000fe20003800200 */
[----:B------:R-:W-:Y:S02]  /*0dd0*/  MOV R6, RZ ;  /* 0x000000ff00067202 */ /* 0x000fe40000000f00 */
[CC--:B------:R-:W-:Y:S02]  /*0de0*/  IADD3 R4, PT, PT, R7.reuse, -R0.reuse, RZ ;  /* 0x8000000007047210 */ /* 0x0c0fe40007ffe0ff */
[----:B------:R-:W-:Y:S02]  /*0df0*/  IADD3 R8, PT, PT, -R7, R0, RZ ;  /* 0x0000000007087210 */ /* 0x000fe40007ffe1ff */
[----:B------:R-:W-:Y:S02]  /*0e00*/  ISETP.GT.U32.AND P0, PT, R4, -0x8, PT ;  /* 0xfffffff80400780c */ /* 0x000fe40003f04070 */
[----:B--2---:R-:W-:-:S11]  /*0e10*/  IADD3 R9, PT, PT, R9, 0x1, RZ ;  /* 0x0000000109097810 */ /* 0x004fd60007ffe0ff */
[----:B0-----:R-:W-:Y:S05]  /*0e20*/  @P0 BRA `(.L_x_27) ;  /* 0x0000000c00700947 */ /* 0x001fea0003800000 */
[----:B------:R-:W0:Y:S01]  /*0e30*/  LDC.64 R10, c[0x0][0x3a0] ;  /* 0x0000e800ff0a7b82 */ /* 0x000e220000000a00 */
[----:B------:R-:W-:Y:S02]  /*0e40*/  LOP3.LUT R20, R8, 0xfffffff8, RZ, 0xc0, !PT ;  /* 0xfffffff808147812 */ /* 0x000fe400078ec0ff */
[----:B------:R-:W-:Y:S02]  /*0e50*/  MOV R6, RZ ;  /* 0x000000ff00067202 */ /* 0x000fe40000000f00 */
[----:B------:R-:W-:-:S03]  /*0e60*/  IADD3 R20, PT, PT, -R20, RZ, RZ ;  /* 0x000000ff14147210 */ /* 0x000fc60007ffe1ff */
[----:B------:R-:W1:Y:S08]  /*0e70*/  LDC.64 R12, c[0x0][0x3a8] ;  /* 0x0000ea00ff0c7b82 */ /* 0x000e700000000a00 */
[----:B------:R-:W2:Y:S08]  /*0e80*/  LDC.64 R14, c[0x0][0x390] ;  /* 0x0000e400ff0e7b82 */ /* 0x000eb00000000a00 */
[----:B------:R-:W3:Y:S02]  /*0e90*/  LDC.64 R16, c[0x0][0x3b0] ;  /* 0x0000ec00ff107b82 */ /* 0x000ee40000000a00 */
.L_x_60:
[----:B--2---:R-:W-:-:S05]  /*0ea0*/  IMAD.WIDE R18, R7, 0x4, R14 ;  /* 0x0000000407127825 */ /* 0x004fca00078e020e */
[----:B------:R-:W0:Y:S02]  /*0eb0*/  LDG.E R25, desc[UR6][R18.64] ;  /* 0x0000000612197981 */ /* 0x000e24000c1e1900 */
[----:B0-----:R-:W-:-:S06]  /*0ec0*/  IMAD.WIDE R22, R25, 0x4, R10 ;  /* 0x0000000419167825 */ /* 0x001fcc00078e020a */
[----:B------:R-:W2:Y:S01]  /*0ed0*/  LDG.E R22, desc[UR6][R22.64] ;  /* 0x0000000616167981 */ /* 0x000ea2000c1e1900 */
[----:B------:R-:W-:Y:S01]  /*0ee0*/  IADD3 R20, PT, PT, R20, 0x8, RZ ;  /* 0x0000000814147810 */ /* 0x000fe20007ffe0ff */
[----:B------:R-:W-:Y:S03]  /*0ef0*/  BSSY.RECONVERGENT B4, `(.L_x_28) ;  /* 0x0000017000047945 */ /* 0x000fe60003800200 */
[----:B------:R-:W-:Y:S02]  /*0f00*/  ISETP.NE.AND P2, PT, R20, RZ, PT ;  /* 0x000000ff1400720c */ /* 0x000fe40003f45270 */
[----:B--2---:R-:W-:-:S13]  /*0f10*/  ISETP.NE.AND P0, PT, R22, R9, PT ;  /* 0x000000091600720c */ /* 0x004fda0003f05270 */
[----:B------:R-:W-:Y:S05]  /*0f20*/  @P0 BRA `(.L_x_29) ;  /* 0x00000000004c0947 */ /* 0x000fea0003800000 */
[----:B-1----:R-:W-:-:S06]  /*0f30*/  IMAD.WIDE R22, R25, 0x4, R12 ;  /* 0x0000000419167825 */ /* 0x002fcc00078e020c */
[----:B------:R-:W2:Y:S01]  /*0f40*/  LDG.E R23, desc[UR6][R22.64] ;  /* 0x0000000616177981 */ /* 0x000ea2000c1e1900 */
[----:B------:R-:W-:Y:S01]  /*0f50*/  BSSY.RECONVERGENT B5, `(.L_x_30) ;  /* 0x000000c000057945 */ /* 0x000fe20003800200 */
[----:B--2---:R-:W0:Y:S08]  /*0f60*/  MUFU.RCP R0, R23 ;  /* 0x0000001700007308 */ /* 0x004e300000001000 */
[----:B-----5:R-:W1:Y:S01]  /*0f70*/  FCHK P0, R2, R23 ;  /* 0x0000001702007302 */ /* 0x020e620000000000 */
[----:B0-----:R-:W-:-:S04]  /*0f80*/  FFMA R21, -R23, R0, 1 ;  /* 0x3f80000017157423 */ /* 0x001fc80000000100 */
[----:B------:R-:W-:-:S04]  /*0f90*/  FFMA R21, R0, R21, R0 ;  /* 0x0000001500157223 */ /* 0x000fc80000000000 */
[----:B------:R-:W-:-:S04]  /*0fa0*/  FFMA R0, R2, R21, RZ ;  /* 0x0000001502007223 */ /* 0x000fc800000000ff */
[----:B------:R-:W-:-:S04]  /*0fb0*/  FFMA R4, -R23, R0, R2 ;  /* 0x0000000017047223 */ /* 0x000fc80000000102 */
[----:B------:R-:W-:Y:S01]  /*0fc0*/  FFMA R0, R21, R4, R0 ;  /* 0x0000000415007223 */ /* 0x000fe20000000000 */
[----:B-1----:R-:W-:Y:S06]  /*0fd0*/  @!P0 BRA `(.L_x_31) ;  /* 0x00000000000c8947 */ /* 0x002fec0003800000 */
[----:B------:R-:W-:Y:S02]  /*0fe0*/  MOV R0, R23 ;  /* 0x0000001700007202 */ /* 0x000fe40000000f00 */
[----:B------:R-:W-:-:S07]  /*0ff0*/  MOV R4, 0x1010 ;  /* 0x0000101000047802 */ /* 0x000fce0000000f00 */
[----:B---3--:R-:W-:Y:S05]  /*1000*/  CALL.REL.NOINC `($__internal_0_$__cuda_sm3x_div_rn_noftz_f32_slowpath) ;  /* 0x0000001800d87944 */ /* 0x008fea0003c00000 */
.L_x_31:
[----:B------:R-:W-:Y:S05]  /*1010*/  BSYNC.RECONVERGENT B5 ;  /* 0x0000000000057941 */ /* 0x000fea0003800200 */
.L_x_30:
[----:B---3--:R-:W-:-:S06]  /*1020*/  IMAD.WIDE R22, R25, 0x4, R16 ;  /* 0x0000000419167825 */ /* 0x008fcc00078e0210 */
[----:B------:R-:W2:Y:S02]  /*1030*/  LDG.E R22, desc[UR6][R22.64] ;  /* 0x0000000616167981 */ /* 0x000ea4000c1e1900 */
[----:B--2---:R-:W-:-:S04]  /*1040*/  FADD R21, R22, 1 ;  /* 0x3f80000016157421 */ /* 0x004fc80000000000 */
[----:B------:R-:W-:-:S07]  /*1050*/  FFMA R6, R21, R0, R6 ;  /* 0x0000000015067223 */ /* 0x000fce0000000006 */
.L_x_29:
[----:B------:R-:W-:Y:S05]  /*1060*/  BSYNC.RECONVERGENT B4 ;  /* 0x0000000000047941 */ /* 0x000fea0003800200 */
.L_x_28:
[----:B------:R-:W2:Y:S02]  /*1070*/  LDG.E R25, desc[UR6][R18.64+0x4] ;  /* 0x0000040612197981 */ /* 0x000ea4000c1e1900 */
[----:B--2---:R-:W-:-:S06]  /*1080*/  IMAD.WIDE R22, R25, 0x4, R10 ;  /* 0x0000000419167825 */ /* 0x004fcc00078e020a */
[----:B------:R-:W2:Y:S01]  /*1090*/  LDG.E R22, desc[UR6][R22.64] ;  /* 0x0000000616167981 */ /* 0x000ea2000c1e1900 */
[----:B------:R-:W-:Y:S01]  /*10a0*/  BSSY.RECONVERGENT B4, `(.L_x_32) ;  /* 0x0000016000047945 */ /* 0x000fe20003800200 */
        /* <DEDUP_REMOVED lines=16> */
.L_x_35:
[----:B------:R-:W-:Y:S05]  /*11b0*/  BSYNC.RECONVERGENT B5 ;  /* 0x0000000000057941 */ /* 0x000fea0003800200 */
.L_x_34:
[----:B---3--:R-:W-:-:S06]  /*11c0*/  IMAD.WIDE R22, R25, 0x4, R16 ;  /* 0x0000000419167825 */ /* 0x008fcc00078e0210 */
[----:B------:R-:W2:Y:S02]  /*11d0*/  LDG.E R22, desc[UR6][R22.64] ;  /* 0x0000000616167981 */ /* 0x000ea4000c1e1900 */
[----:B--2---:R-:W-:-:S04]  /*11e0*/  FADD R21, R22, 1 ;  /* 0x3f80000016157421 */ /* 0x004fc80000000000 */
[----:B------:R-:W-:-:S07]  /*11f0*/  FFMA R6, R21, R0, R6 ;  /* 0x0000000015067223 */ /* 0x000fce0000000006 */
.L_x_33:
[----:B------:R-:W-:Y:S05]  /*1200*/  BSYNC.RECONVERGENT B4 ;  /* 0x0000000000047941 */ /* 0x000fea0003800200 */
.L_x_32:
        /* <DEDUP_REMOVED lines=20> */
.L_x_39:
[----:B------:R-:W-:Y:S05]  /*1350*/  BSYNC.RECONVERGENT B5 ;  /* 0x0000000000057941 */ /* 0x000fea0003800200 */
.L_x_38:
[----:B---3--:R-:W-:-:S06]  /*1360*/  IMAD.WIDE R22, R25, 0x4, R16 ;  /* 0x0000000419167825 */ /* 0x008fcc00078e0210 */
[----:B------:R-:W2:Y:S02]  /*1370*/  LDG.E R22, desc[UR6][R22.64] ;  /* 0x0000000616167981 */ /* 0x000ea4000c1e1900 */
[----:B--2---:R-:W-:-:S04]  /*1380*/  FADD R21, R22, 1 ;  /* 0x3f80000016157421 */ /* 0x004fc80000000000 */
[----:B------:R-:W-:-:S07]  /*1390*/  FFMA R6, R21, R0, R6 ;  /* 0x0000000015067223 */ /* 0x000fce0000000006 */
.L_x_37:
[----:B------:R-:W-:Y:S05]  /*13a0*/  BSYNC.RECONVERGENT B4 ;  /* 0x0000000000047941 */ /* 0x000fea0003800200 */
.L_x_36:
        /* <DEDUP_REMOVED lines=20> */
.L_x_43:
[----:B------:R-:W-:Y:S05]  /*14f0*/  BSYNC.RECONVERGENT B5 ;  /* 0x0000000000057941 */ /* 0x000fea0003800200 */
.L_x_42:
[----:B---3--:R-:W-:-:S06]  /*1500*/  IMAD.WIDE R22, R25, 0x4, R16 ;  /* 0x0000000419167825 */ /* 0x008fcc00078e0210 */
[----:B------:R-:W2:Y:S02]  /*1510*/  LDG.E R22, desc[UR6][R22.64] ;  /* 0x0000000616167981 */ /* 0x000ea4000c1e1900 */
[----:B--2---:R-:W-:-:S04]  /*1520*/  FADD R21, R22, 1 ;  /* 0x3f80000016157421 */ /* 0x004fc80000000000 */
[----:B------:R-:W-:-:S07]  /*1530*/  FFMA R6, R21, R0, R6 ;  /* 0x0000000015067223 */ /* 0x000fce0000000006 */
.L_x_41:
[----:B------:R-:W-:Y:S05]  /*1540*/  BSYNC.RECONVERGENT B4 ;  /* 0x0000000000047941 */ /* 0x000fea0003800200 */
.L_x_40:
        /* <DEDUP_REMOVED lines=20> */
.L_x_47:
[----:B------:R-:W-:Y:S05]  /*1690*/  BSYNC.RECONVERGENT B5 ;  /* 0x0000000000057941 */ /* 0x000fea0003800200 */
.L_x_46:
[----:B---3--:R-:W-:-:S06]  /*16a0*/  IMAD.WIDE R22, R25, 0x4, R16 ;  /* 0x0000000419167825 */ /* 0x008fcc00078e0210 */
[----:B------:R-:W2:Y:S02]  /*16b0*/  LDG.E R22, desc[UR6][R22.64] ;  /* 0x0000000616167981 */ /* 0x000ea4000c1e1900 */
[----:B--2---:R-:W-:-:S04]  /*16c0*/  FADD R21, R22, 1 ;  /* 0x3f80000016157421 */ /* 0x004fc80000000000 */
[----:B------:R-:W-:-:S07]  /*16d0*/  FFMA R6, R21, R0, R6 ;  /* 0x0000000015067223 */ /* 0x000fce0000000006 */
.L_x_45:
[----:B------:R-:W-:Y:S05]  /*16e0*/  BSYNC.RECONVERGENT B4 ;  /* 0x0000000000047941 */ /* 0x000fea0003800200 */
.L_x_44:
        /* <DEDUP_REMOVED lines=20> */
.L_x_51:
[----:B------:R-:W-:Y:S05]  /*1830*/  BSYNC.RECONVERGENT B5 ;  /* 0x0000000000057941 */ /* 0x000fea0003800200 */
.L_x_50:
[----:B---3--:R-:W-:-:S06]  /*1840*/  IMAD.WIDE R22, R25, 0x4, R16 ;  /* 0x0000000419167825 */ /* 0x008fcc00078e0210 */
[----:B------:R-:W2:Y:S02]  /*1850*/  LDG.E R22, desc[UR6][R22.64] ;  /* 0x0000000616167981 */ /* 0x000ea4000c1e1900 */
[----:B--2---:R-:W-:-:S04]  /*1860*/  FADD R21, R22, 1 ;  /* 0x3f80000016157421 */ /* 0x004fc80000000000 */
[----:B------:R-:W-:-:S07]  /*1870*/  FFMA R6, R21, R0, R6 ;  /* 0x0000000015067223 */ /* 0x000fce0000000006 */
.L_x_49:
[----:B------:R-:W-:Y:S05]  /*1880*/  BSYNC.RECONVERGENT B4 ;  /* 0x0000000000047941 */ /* 0x000fea0003800200 */
.L_x_48:
        /* <DEDUP_REMOVED lines=20> */
.L_x_55:
[----:B------:R-:W-:Y:S05]  /*19d0*/  BSYNC.RECONVERGENT B5 ;  /* 0x0000000000057941 */ /* 0x000fea0003800200 */
.L_x_54:
[----:B---3--:R-:W-:-:S06]  /*19e0*/  IMAD.WIDE R22, R25, 0x4, R16 ;  /* 0x0000000419167825 */ /* 0x008fcc00078e0210 */
[----:B------:R-:W2:Y:S02]  /*19f0*/  LDG.E R22, desc[UR6][R22.64] ;  /* 0x0000000616167981 */ /* 0x000ea4000c1e1900 */
[----:B--2---:R-:W-:-:S04]  /*1a00*/  FADD R21, R22, 1 ;  /* 0x3f80000016157421 */ /* 0x004fc80000000000 */
[----:B------:R-:W-:-:S07]  /*1a10*/  FFMA R6, R21, R0, R6 ;  /* 0x0000000015067223 */ /* 0x000fce0000000006 */
.L_x_53:
[----:B------:R-:W-:Y:S05]  /*1a20*/  BSYNC.RECONVERGENT B4 ;  /* 0x0000000000047941 */ /* 0x000fea0003800200 */
.L_x_52:
        /* <DEDUP_REMOVED lines=20> */
.L_x_59:
[----:B------:R-:W-:Y:S05]  /*1b70*/  BSYNC.RECONVERGENT B5 ;  /* 0x0000000000057941 */ /* 0x000fea0003800200 */
.L_x_58:
[----:B---3--:R-:W-:-:S06]  /*1b80*/  IMAD.WIDE R18, R19, 0x4, R16 ;  /* 0x0000000413127825 */ /* 0x008fcc00078e0210 */
[----:B------:R-:W2:Y:S02]  /*1b90*/  LDG.E R18, desc[UR6][R18.64] ;  /* 0x0000000612127981 */ /* 0x000ea4000c1e1900 */
[----:B--2---:R-:W-:-:S04]  /*1ba0*/  FADD R21, R18, 1 ;  /* 0x3f80000012157421 */ /* 0x004fc80000000000 */
[----:B------:R-:W-:-:S07]  /*1bb0*/  FFMA R6, R21, R0, R6 ;  /* 0x0000000015067223 */ /* 0x000fce0000000006 */
.L_x_57:
[----:B------:R-:W-:Y:S05]  /*1bc0*/  BSYNC.RECONVERGENT B4 ;  /* 0x0000000000047941 */ /* 0x000fea0003800200 */
.L_x_56:
[----:B------:R-:W-:Y:S01]  /*1bd0*/  IADD3 R7, PT, PT, R7, 0x8, RZ ;  /* 0x0000000807077810 */ /* 0x000fe20007ffe0ff */
[----:B------:R-:W-:Y:S06]  /*1be0*/  @P2 BRA `(.L_x_60) ;  /* 0xfffffff000ac2947 */ /* 0x000fec000383ffff */
.L_x_27:
[----:B------:R-:W-:Y:S05]  /*1bf0*/  BSYNC.RECONVERGENT B0 ;  /* 0x0000000000007941 */ /* 0x000fea0003800200 */
.L_x_26:
[----:B------:R-:W-:-:S13]  /*1c00*/  LOP3.LUT P0, R0, R8, 0x7, RZ, 0xc0, !PT ;  /* 0x0000000708007812 */ /* 0x000fda000780c0ff */
[----:B------:R-:W-:Y:S05]  /*1c10*/  @!P0 BRA `(.L_x_25) ;  /* 0x0000000c00788947 */ /* 0x000fea0003800000 */
[----:B------:R-:W-:Y:S01]  /*1c20*/  ISETP.GE.U32.AND P0, PT, R0, 0x4, PT ;  /* 0x000000040000780c */ /* 0x000fe20003f06070 */
[----:B------:R-:W-:-:S12]  /*1c30*/  BSSY.RECONVERGENT B0, `(.L_x_61) ;  /* 0x0000079000007945 */ /* 0x000fd80003800200 */
[----:B------:R-:W-:Y:S05]  /*1c40*/  @!P0 BRA `(.L_x_62) ;  /* 0x0000000400dc8947 */ /* 0x000fea0003800000 */
[----:B-1----:R-:W0:Y:S08]  /*1c50*/  LDC.64 R12, c[0x0][0x390] ;  /* 0x0000e400ff0c7b82 */ /* 0x002e300000000a00 */
[----:B------:R-:W1:Y:S01]  /*1c60*/  LDC.64 R14, c[0x0][0x3a0] ;  /* 0x0000e800ff0e7b82 */ /* 0x000e620000000a00 */
[----:B0-----:R-:W-:-:S05]  /*1c70*/  IMAD.WIDE R12, R7, 0x4, R12 ;  /* 0x00000004070c7825 */ /* 0x001fca00078e020c */
[----:B------:R-:W1:Y:S02]  /*1c80*/  LDG.E R10, desc[UR6][R12.64] ;  /* 0x000000060c0a7981 */ /* 0x000e64000c1e1900 */
[----:B-1----:R-:W-:-:S06]  /*1c90*/  IMAD.WIDE R14, R10, 0x4, R14 ;  /* 0x000000040a0e7825 */ /* 0x002fcc00078e020e */
[----:B------:R-:W2:Y:S01]  /*1ca0*/  LDG.E R14, desc[UR6][R14.64] ;  /* 0x000000060e0e7981 */ /* 0x000ea2000c1e1900 */
[----:B------:R-:W-:Y:S01]  /*1cb0*/  BSSY.RECONVERGENT B4, `(.L_x_63) ;  /* 0x0000018000047945 */ /* 0x000fe20003800200 */
[----:B--2---:R-:W-:-:S13]  /*1cc0*/  ISETP.NE.AND P0, PT, R14, R9, PT ;  /* 0x000000090e00720c */ /* 0x004fda0003f05270 */
[----:B------:R-:W-:Y:S05]  /*1cd0*/  @P0 BRA `(.L_x_64) ;  /* 0x0000000000540947 */ /* 0x000fea0003800000 */
[----:B------:R-:W0:Y:S02]  /*1ce0*/  LDC.64 R14, c[0x0][0x3a8] ;  /* 0x0000ea00ff0e7b82 */ /* 0x000e240000000a00 */
[----:B0-----:R-:W-:-:S06]  /*1cf0*/  IMAD.WIDE R14, R10, 0x4, R14 ;  /* 0x000000040a0e7825 */ /* 0x001fcc00078e020e */
        /* <DEDUP_REMOVED lines=13> */
.L_x_66:
[----:B------:R-:W-:Y:S05]  /*1dd0*/  BSYNC.RECONVERGENT B5 ;  /* 0x0000000000057941 */ /* 0x000fea0003800200 */
.L_x_65:
[----:B------:R-:W0:Y:S02]  /*1de0*/  LDC.64 R14, c[0x0][0x3b0] ;  /* 0x0000ec00ff0e7b82 */ /* 0x000e240000000a00 */
[----:B0-----:R-:W-:-:S06]  /*1df0*/  IMAD.WIDE R10, R10, 0x4, R14 ;  /* 0x000000040a0a7825 */ /* 0x001fcc00078e020e */
[----:B------:R-:W2:Y:S02]  /*1e00*/  LDG.E R10, desc[UR6][R10.64] ;  /* 0x000000060a0a7981 */ /* 0x000ea4000c1e1900 */
[----:B--2---:R-:W-:-:S04]  /*1e10*/  FADD R15, R10, 1 ;  /* 0x3f8000000a0f7421 */ /* 0x004fc80000000000 */
[----:B------:R-:W-:-:S07]  /*1e20*/  FFMA R6, R15, R0, R6 ;  /* 0x000000000f067223 */ /* 0x000fce0000000006 */
.L_x_64:
[----:B------:R-:W-:Y:S05]  /*1e30*/  BSYNC.RECONVERGENT B4 ;  /* 0x0000000000047941 */ /* 0x000fea0003800200 */
.L_x_63:
[----:B------:R-:W2:Y:S01]  /*1e40*/  LDG.E R10, desc[UR6][R12.64+0x4] ;  /* 0x000004060c0a7981 */ /* 0x000ea2000c1e1900 */
[----:B------:R-:W2:Y:S02]  /*1e50*/  LDC.64 R14, c[0x0][0x3a0] ;  /* 0x0000e800ff0e7b82 */ /* 0x000ea40000000a00 */
[----:B--2---:R-:W-:-:S06]  /*1e60*/  IMAD.WIDE R14, R10, 0x4, R14 ;  /* 0x000000040a0e7825 */ /* 0x004fcc00078e020e */
        /* <DEDUP_REMOVED lines=19> */
.L_x_70:
[----:B------:R-:W-:Y:S05]  /*1fa0*/  BSYNC.RECONVERGENT B5 ;  /* 0x0000000000057941 */ /* 0x000fea0003800200 */
.L_x_69:
[----:B------:R-:W0:Y:S02]  /*1fb0*/  LDC.64 R14, c[0x0][0x3b0] ;  /* 0x0000ec00ff0e7b82 */ /* 0x000e240000000a00 */
[----:B0-----:R-:W-:-:S06]  /*1fc0*/  IMAD.WIDE R10, R10, 0x4, R14 ;  /* 0x000000040a0a7825 */ /* 0x001fcc00078e020e */
[----:B------:R-:W2:Y:S02]  /*1fd0*/  LDG.E R10, desc[UR6][R10.64] ;  /* 0x000000060a0a7981 */ /* 0x000ea4000c1e1900 */
[----:B--2---:R-:W-:-:S04]  /*1fe0*/  FADD R15, R10, 1 ;  /* 0x3f8000000a0f7421 */ /* 0x004fc80000000000 */
[----:B------:R-:W-:-:S07]  /*1ff0*/  FFMA R6, R15, R0, R6 ;  /* 0x000000000f067223 */ /* 0x000fce0000000006 */
.L_x_68:
[----:B------:R-:W-:Y:S05]  /*2000*/  BSYNC.RECONVERGENT B4 ;  /* 0x0000000000047941 */ /* 0x000fea0003800200 */
.L_x_67:
        /* <DEDUP_REMOVED lines=22> */
.L_x_74:
[----:B------:R-:W-:Y:S05]  /*2170*/  BSYNC.RECONVERGENT B5 ;  /* 0x0000000000057941 */ /* 0x000fea0003800200 */
.L_x_73:
[----:B------:R-:W0:Y:S02]  /*2180*/  LDC.64 R14, c[0x0][0x3b0] ;  /* 0x0000ec00ff0e7b82 */ /* 0x000e240000000a00 */
[----:B0-----:R-:W-:-:S06]  /*2190*/  IMAD.WIDE R10, R10, 0x4, R14 ;  /* 0x000000040a0a7825 */ /* 0x001fcc00078e020e */
[----:B------:R-:W2:Y:S02]  /*21a0*/  LDG.E R10, desc[UR6][R10.64] ;  /* 0x000000060a0a7981 */ /* 0x000ea4000c1e1900 */
[----:B--2---:R-:W-:-:S04]  /*21b0*/  FADD R15, R10, 1 ;  /* 0x3f8000000a0f7421 */ /* 0x004fc80000000000 */
[----:B------:R-:W-:-:S07]  /*21c0*/  FFMA R6, R15, R0, R6 ;  /* 0x000000000f067223 */ /* 0x000fce0000000006 */
.L_x_72:
[----:B------:R-:W-:Y:S05]  /*21d0*/  BSYNC.RECONVERGENT B4 ;  /* 0x0000000000047941 */ /* 0x000fea0003800200 */
.L_x_71:
        /* <DEDUP_REMOVED lines=22> */
.L_x_78:
[----:B------:R-:W-:Y:S05]  /*2340*/  BSYNC.RECONVERGENT B5 ;  /* 0x0000000000057941 */ /* 0x000fea0003800200 */
.L_x_77:
[----:B------:R-:W0:Y:S02]  /*2350*/  LDC.64 R10, c[0x0][0x3b0] ;  /* 0x0000ec00ff0a7b82 */ /* 0x000e240000000a00 */
[----:B0-----:R-:W-:-:S06]  /*2360*/  IMAD.WIDE R12, R12, 0x4, R10 ;  /* 0x000000040c0c7825 */ /* 0x001fcc00078e020a */
[----:B------:R-:W2:Y:S02]  /*2370*/  LDG.E R12, desc[UR6][R12.64] ;  /* 0x000000060c0c7981 */ /* 0x000ea4000c1e1900 */
[----:B--2---:R-:W-:-:S04]  /*2380*/  FADD R11, R12, 1 ;  /* 0x3f8000000c0b7421 */ /* 0x004fc80000000000 */
[----:B------:R-:W-:-:S07]  /*2390*/  FFMA R6, R11, R0, R6 ;  /* 0x000000000b067223 */ /* 0x000fce0000000006 */
.L_x_76:
[----:B------:R-:W-:Y:S05]  /*23a0*/  BSYNC.RECONVERGENT B4 ;  /* 0x0000000000047941 */ /* 0x000fea0003800200 */
.L_x_75:
[----:B------:R-:W-:-:S07]  /*23b0*/  IADD3 R7, PT, PT, R7, 0x4, RZ ;  /* 0x0000000407077810 */ /* 0x000fce0007ffe0ff */
.L_x_62:
[----:B------:R-:W-:Y:S05]  /*23c0*/  BSYNC.RECONVERGENT B0 ;  /* 0x0000000000007941 */ /* 0x000fea0003800200 */
.L_x_61:
[----:B------:R-:W-:-:S13]  /*23d0*/  LOP3.LUT P0, R0, R8, 0x3, RZ, 0xc0, !PT ;  /* 0x0000000308007812 */ /* 0x000fda000780c0ff */
[----:B------:R-:W-:Y:S05]  /*23e0*/  @!P0 BRA `(.L_x_25) ;  /* 0x0000000400848947 */ /* 0x000fea0003800000 */
[----:B------:R-:W-:Y:S01]  /*23f0*/  ISETP.NE.AND P0, PT, R0, 0x1, PT ;  /* 0x000000010000780c */ /* 0x000fe20003f05270 */
        /* <DEDUP_REMOVED lines=26> */
.L_x_84:
[----:B------:R-:W-:Y:S05]  /*25a0*/  BSYNC.RECONVERGENT B5 ;  /* 0x0000000000057941 */ /* 0x000fea0003800200 */
.L_x_83:
[----:B------:R-:W0:Y:S02]  /*25b0*/  LDC.64 R14, c[0x0][0x3b0] ;  /* 0x0000ec00ff0e7b82 */ /* 0x000e240000000a00 */
[----:B0-----:R-:W-:-:S06]  /*25c0*/  IMAD.WIDE R10, R10, 0x4, R14 ;  /* 0x000000040a0a7825 */ /* 0x001fcc00078e020e */
[----:B------:R-:W2:Y:S02]  /*25d0*/  LDG.E R10, desc[UR6][R10.64] ;  /* 0x000000060a0a7981 */ /* 0x000ea4000c1e1900 */
[----:B--2---:R-:W-:-:S04]  /*25e0*/  FADD R15, R10, 1 ;  /* 0x3f8000000a0f7421 */ /* 0x004fc80000000000 */
[----:B------:R-:W-:-:S07]  /*25f0*/  FFMA R6, R15, R0, R6 ;  /* 0x000000000f067223 */ /* 0x000fce0000000006 */
.L_x_82:
[----:B------:R-:W-:Y:S05]  /*2600*/  BSYNC.RECONVERGENT B4 ;  /* 0x0000000000047941 */ /* 0x000fea0003800200 */
.L_x_81:
        /* <DEDUP_REMOVED lines=22> */
.L_x_88:
[----:B------:R-:W-:Y:S05]  /*2770*/  BSYNC.RECONVERGENT B5 ;  /* 0x0000000000057941 */ /* 0x000fea0003800200 */
.L_x_87:
[----:B------:R-:W0:Y:S02]  /*2780*/  LDC.64 R10, c[0x0][0x3b0] ;  /* 0x0000ec00ff0a7b82 */ /* 0x000e240000000a00 */
[----:B0-----:R-:W-:-:S06]  /*2790*/  IMAD.WIDE R12, R12, 0x4, R10 ;  /* 0x000000040c0c7825 */ /* 0x001fcc00078e020a */
[----:B------:R-:W2:Y:S02]  /*27a0*/  LDG.E R12, desc[UR6][R12.64] ;  /* 0x000000060c0c7981 */ /* 0x000ea4000c1e1900 */
[----:B--2---:R-:W-:-:S04]  /*27b0*/  FADD R11, R12, 1 ;  /* 0x3f8000000c0b7421 */ /* 0x004fc80000000000 */
[----:B------:R-:W-:-:S07]  /*27c0*/  FFMA R6, R11, R0, R6 ;  /* 0x000000000b067223 */ /* 0x000fce0000000006 */
.L_x_86:
[----:B------:R-:W-:Y:S05]  /*27d0*/  BSYNC.RECONVERGENT B4 ;  /* 0x0000000000047941 */ /* 0x000fea0003800200 */
.L_x_85:
[----:B------:R-:W-:-:S07]  /*27e0*/  IADD3 R7, PT, PT, R7, 0x2, RZ ;  /* 0x0000000207077810 */ /* 0x000fce0007ffe0ff */
.L_x_80:
[----:B------:R-:W-:Y:S05]  /*27f0*/  BSYNC.RECONVERGENT B0 ;  /* 0x0000000000007941 */ /* 0x000fea0003800200 */
.L_x_79:
[----:B------:R-:W-:-:S04]  /*2800*/  LOP3.LUT R8, R8, 0x1, RZ, 0xc0, !PT ;  /* 0x0000000108087812 */ /* 0x000fc800078ec0ff */
[----:B------:R-:W-:-:S13]  /*2810*/  ISETP.NE.U32.AND P0, PT, R8, 0x1, PT ;  /* 0x000000010800780c */ /* 0x000fda0003f05070 */
[----:B------:R-:W-:Y:S05]  /*2820*/  @P0 BRA `(.L_x_25) ;  /* 0x0000000000740947 */ /* 0x000fea0003800000 */
[----:B------:R-:W0:Y:S08]  /*2830*/  LDC.64 R10, c[0x0][0x390] ;  /* 0x0000e400ff0a7b82 */ /* 0x000e300000000a00 */
[----:B-1----:R-:W1:Y:S01]  /*2840*/  LDC.64 R12, c[0x0][0x3a0] ;  /* 0x0000e800ff0c7b82 */ /* 0x002e620000000a00 */
[----:B0-----:R-:W-:-:S05]  /*2850*/  IMAD.WIDE R10, R7, 0x4, R10 ;  /* 0x00000004070a7825 */ /* 0x001fca00078e020a */
[----:B------:R-:W1:Y:S02]  /*2860*/  LDG.E R7, desc[UR6][R10.64] ;  /* 0x000000060a077981 */ /* 0x000e64000c1e1900 */
[----:B-1----:R-:W-:-:S06]  /*2870*/  IMAD.WIDE R12, R7, 0x4, R12 ;  /* 0x00000004070c7825 */ /* 0x002fcc00078e020c */
[----:B------:R-:W2:Y:S02]  /*2880*/  LDG.E R12, desc[UR6][R12.64] ;  /* 0x000000060c0c7981 */ /* 0x000ea4000c1e1900 */
        /* <DEDUP_REMOVED lines=17> */
.L_x_90:
[----:B------:R-:W-:Y:S05]  /*29a0*/  BSYNC.RECONVERGENT B0 ;  /* 0x0000000000007941 */ /* 0x000fea0003800200 */
.L_x_89:
[----:B------:R-:W0:Y:S02]  /*29b0*/  LDC.64 R8, c[0x0][0x3b0] ;  /* 0x0000ec00ff087b82 */ /* 0x000e240000000a00 */
[----:B0-----:R-:W-:-:S06]  /*29c0*/  IMAD.WIDE R8, R7, 0x4, R8 ;  /* 0x0000000407087825 */ /* 0x001fcc00078e0208 */
[----:B------:R-:W2:Y:S02]  /*29d0*/  LDG.E R8, desc[UR6][R8.64] ;  /* 0x0000000608087981 */ /* 0x000ea4000c1e1900 */
[----:B--2---:R-:W-:-:S04]  /*29e0*/  FADD R7, R8, 1 ;  /* 0x3f80000008077421 */ /* 0x004fc80000000000 */
[----:B------:R-:W-:-:S07]  /*29f0*/  FFMA R6, R7, R0, R6 ;  /* 0x0000000007067223 */ /* 0x000fce0000000006 */
.L_x_25:
[----:B------:R-:W-:Y:S05]  /*2a00*/  WARPSYNC.ALL ;  /* 0x0000000000007948 */ /* 0x000fea0003800000 */
[----:B------:R-:W0:Y:S01]  /*2a10*/  LDC.64 R8, c[0x0][0x3b0] ;  /* 0x0000ec00ff087b82 */ /* 0x000e220000000a00 */
[----:B------:R-:W2:Y:S02]  /*2a20*/  LDCU UR4, c[0x0][0x380] ;  /* 0x00007000ff0477ac */ /* 0x000ea40008000800 */
[C---:B--2---:R-:W-:Y:S01]  /*2a30*/  ISETP.NE.AND P0, PT, R5.reuse, UR4, PT ;  /* 0x0000000405007c0c */ /* 0x044fe2000bf05270 */
[----:B0-----:R-:W-:-:S05]  /*2a40*/  IMAD.WIDE R8, R5, 0x4, R8 ;  /* 0x0000000405087825 */ /* 0x001fca00078e0208 */
[----:B------:R0:W-:Y:S01]  /*2a50*/  STG.E desc[UR6][R8.64], R6 ;  /* 0x0000000608007986 */ /* 0x0001e2000c101906 */
[----:B------:R-:W-:Y:S06]  /*2a60*/  BAR.SYNC.DEFER_BLOCKING 0x0 ;  /* 0x0000000000007b1d */ /* 0x000fec0000010000 */
[----:B------:R-:W-:Y:S05]  /*2a70*/  @!P0 BRA `(.L_x_24) ;  /* 0x0000000000148947 */ /* 0x000fea0003800000 */
[----:B0-----:R-:W2:Y:S01]  /*2a80*/  LDG.E R8, desc[UR6][R8.64] ;  /* 0x0000000608087981 */ /* 0x001ea2000c1e1900 */
[----:B------:R-:W0:Y:S02]  /*2a90*/  LDC.64 R6, c[0x0][0x3d0] ;  /* 0x0000f400ff067b82 */ /* 0x000e240000000a00 */
[----:B0-----:R-:W-:-:S04]  /*2aa0*/  IMAD.WIDE R4, R5, 0x4, R6 ;  /* 0x0000000405047825 */ /* 0x001fc800078e0206 */
[----:B--2---:R-:W-:-:S05]  /*2ab0*/  FMUL R7, R8, 0.5 ;  /* 0x3f00000008077820 */ /* 0x004fca0000400000 */
[----:B------:R0:W-:Y:S02]  /*2ac0*/  REDG.E.ADD.F32.FTZ.RN.STRONG.GPU desc[UR6][R4.64], R7 ;  /* 0x00000007040079a6 */ /* 0x0001e4000c12f306 */
.L_x_24:
[----:B------:R-:W-:Y:S05]  /*2ad0*/  BSYNC.RECONVERGENT B1 ;  /* 0x0000000000017941 */ /* 0x000fea0003800200 */
.L_x_23:
[----:B------:R-:W1:Y:S01]  /*2ae0*/  S2UR UR5, SR_CgaCtaId ;  /* 0x00000000000579c3 */ /* 0x000e620000008800 */
[----:B------:R-:W-:Y:S02]  /*2af0*/  UMOV UR4, 0x400 ;  /* 0x0000040000047882 */ /* 0x000fe40000000000 */
[----:B-1----:R-:W-:-:S09]  /*2b00*/  ULEA UR4, UR5, UR4, 0x18 ;  /* 0x0000000405047291 */ /* 0x002fd2000f8ec0ff */
[----:B-----5:R-:W1:Y:S02]  /*2b10*/  LDS R2, [UR4+0x8] ;  /* 0x00000804ff027984 */ /* 0x020e640008000800 */
[C---:B-1----:R-:W-:Y:S02]  /*2b20*/  ISETP.GT.AND P0, PT, R2.reuse, 0x1, PT ;  /* 0x000000010200780c */ /* 0x042fe40003f04270 */
[----:B------:R-:W-:-:S05]  /*2b30*/  IADD3 R0, PT, PT, R2, -0x1, RZ ;  /* 0xffffffff02007810 */ /* 0x000fca0007ffe0ff */
[----:B------:R1:W-:Y:S06]  /*2b40*/  STS [UR4+0x8], R0 ;  /* 0x00000800ff007988 */ /* 0x0003ec0008000804 */
[----:B------:R-:W-:Y:S05]  /*2b50*/  @P0 BRA `(.L_x_91) ;  /* 0xffffffe0002c0947 */ /* 0x000fea000383ffff */
[----:B------:R-:W-:Y:S05]  /*2b60*/  EXIT ;  /* 0x000000000000794d */ /* 0x000fea0003800000 */
        .weak           $__internal_0_$__cuda_sm3x_div_rn_noftz_f32_slowpath
        .type           $__internal_0_$__cuda_sm3x_div_rn_noftz_f32_slowpath,@function
        .size           $__internal_0_$__cuda_sm3x_div_rn_noftz_f32_slowpath,(.L_x_104 - $__internal_0_$__cuda_sm3x_div_rn_noftz_f32_slowpath)
$__internal_0_$__cuda_sm3x_div_rn_noftz_f32_slowpath:
[----:B------:R-:W-:Y:S01]  /*2b70*/  SHF.R.U32.HI R21, RZ, 0x17, R0 ;  /* 0x00000017ff157819 */ /* 0x000fe20000011600 */
[----:B------:R-:W-:Y:S01]  /*2b80*/  BSSY.RECONVERGENT B2, `(.L_x_92) ;  /* 0x0000066000027945 */ /* 0x000fe20003800200 */
[----:B------:R-:W-:Y:S02]  /*2b90*/  SHF.R.U32.HI R22, RZ, 0x17, R2 ;  /* 0x00000017ff167819 */ /* 0x000fe40000011602 */
[----:B------:R-:W-:Y:S02]  /*2ba0*/  LOP3.LUT R21, R21, 0xff, RZ, 0xc0, !PT ;  /* 0x000000ff15157812 */ /* 0x000fe400078ec0ff */
[----:B------:R-:W-:Y:S02]  /*2bb0*/  LOP3.LUT R22, R22, 0xff, RZ, 0xc0, !PT ;  /* 0x000000ff16167812 */ /* 0x000fe400078ec0ff */
[----:B------:R-:W-:Y:S02]  /*2bc0*/  IADD3 R23, PT, PT, R21, -0x1, RZ ;  /* 0xffffffff15177810 */ /* 0x000fe40007ffe0ff */
[----:B------:R-:W-:-:S02]  /*2bd0*/  MOV R24, R2 ;  /* 0x0000000200187202 */ /* 0x000fc40000000f00 */
[----:B------:R-:W-:Y:S02]  /*2be0*/  ISETP.GT.U32.AND P0, PT, R23, 0xfd, PT ;  /* 0x000000fd1700780c */ /* 0x000fe40003f04070 */
[----:B------:R-:W-:-:S04]  /*2bf0*/  IADD3 R23, PT, PT, R22, -0x1, RZ ;  /* 0xffffffff16177810 */ /* 0x000fc80007ffe0ff */
[----:B------:R-:W-:-:S13]  /*2c00*/  ISETP.GT.U32.OR P0, PT, R23, 0xfd, P0 ;  /* 0x000000fd1700780c */ /* 0x000fda0000704470 */
[----:B------:R-:W-:Y:S01]  /*2c10*/  @!P0 MOV R23, RZ ;  /* 0x000000ff00178202 */ /* 0x000fe20000000f00 */
[----:B------:R-:W-:Y:S06]  /*2c20*/  @!P0 BRA `(.L_x_93) ;  /* 0x0000000000648947 */ /* 0x000fec0003800000 */
[----:B------:R-:W-:Y:S02]  /*2c30*/  FSETP.GTU.FTZ.AND P0, PT, |R2|, +INF , PT ;  /* 0x7f8000000200780b */ /* 0x000fe40003f1c200 */
[----:B------:R-:W-:-:S04]  /*2c40*/  FSETP.GTU.FTZ.AND P1, PT, |R0|, +INF , PT ;  /* 0x7f8000000000780b */ /* 0x000fc80003f3c200 */
[----:B------:R-:W-:-:S13]  /*2c50*/  PLOP3.LUT P0, PT, P0, P1, PT, 0xf8, 0x8f ;  /* 0x00000000008f781c */ /* 0x000fda0000703f70 */
[----:B------:R-:W-:Y:S05]  /*2c60*/  @P0 BRA `(.L_x_94) ;  /* 0x0000000400580947 */ /* 0x000fea0003800000 */
[----:B------:R-:W-:-:S13]  /*2c70*/  LOP3.LUT P0, RZ, R0, 0x7fffffff, R24, 0xc8, !PT ;  /* 0x7fffffff00ff7812 */ /* 0x000fda000780c818 */
[----:B------:R-:W-:Y:S05]  /*2c80*/  @!P0 BRA `(.L_x_95) ;  /* 0x0000000400488947 */ /* 0x000fea0003800000 */
[----:B------:R-:W-:Y:S02]  /*2c90*/  FSETP.NEU.FTZ.AND P3, PT, |R2|, +INF , PT ;  /* 0x7f8000000200780b */ /* 0x000fe40003f7d200 */
[----:B------:R-:W-:Y:S02]  /*2ca0*/  FSETP.NEU.FTZ.AND P1, PT, |R0|, +INF , PT ;  /* 0x7f8000000000780b */ /* 0x000fe40003f3d200 */
[----:B------:R-:W-:-:S11]  /*2cb0*/  FSETP.NEU.FTZ.AND P0, PT, |R2|, +INF , PT ;  /* 0x7f8000000200780b */ /* 0x000fd60003f1d200 */
[----:B------:R-:W-:Y:S05]  /*2cc0*/  @!P1 BRA !P3, `(.L_x_95) ;  /* 0x0000000400389947 */ /* 0x000fea0005800000 */
[----:B------:R-:W-:-:S04]  /*2cd0*/  LOP3.LUT P3, RZ, R24, 0x7fffffff, RZ, 0xc0, !PT ;  /* 0x7fffffff18ff7812 */ /* 0x000fc8000786c0ff */
[----:B------:R-:W-:-:S13]  /*2ce0*/  PLOP3.LUT P1, PT, P1, P3, PT, 0x2f, 0xf2 ;  /* 0x0000000000f2781c */ /* 0x000fda0000f26577 */
[----:B------:R-:W-:Y:S05]  /*2cf0*/  @P1 BRA `(.L_x_96) ;  /* 0x0000000400241947 */ /* 0x000fea0003800000 */
[----:B------:R-:W-:-:S04]  /*2d00*/  LOP3.LUT P1, RZ, R0, 0x7fffffff, RZ, 0xc0, !PT ;  /* 0x7fffffff00ff7812 */ /* 0x000fc8000782c0ff */
[----:B------:R-:W-:-:S13]  /*2d10*/  PLOP3.LUT P0, PT, P0, P1, PT, 0x2f, 0xf2 ;  /* 0x0000000000f2781c */ /* 0x000fda0000702577 */
[----:B------:R-:W-:Y:S05]  /*2d20*/  @P0 BRA `(.L_x_97) ;  /* 0x00000004000c0947 */ /* 0x000fea0003800000 */
[----:B------:R-:W-:-:S04]  /*2d30*/  IADD3 R23, PT, PT, R22, -0x1, RZ ;  /* 0xffffffff16177810 */ /* 0x000fc80007ffe0ff */
[----:B------:R-:W-:Y:S02]  /*2d40*/  ISETP.GE.AND P0, PT, R23, RZ, PT ;  /* 0x000000ff1700720c */ /* 0x000fe40003f06270 */
[----:B------:R-:W-:-:S04]  /*2d50*/  IADD3 R23, PT, PT, R21, -0x1, RZ ;  /* 0xffffffff15177810 */ /* 0x000fc80007ffe0ff */
[----:B------:R-:W-:-:S07]  /*2d60*/  ISETP.GE.AND P1, PT, R23, RZ, PT ;  /* 0x000000ff1700720c */ /* 0x000fce0003f26270 */
[----:B------:R-:W-:Y:S01]  /*2d70*/  @P0 MOV R23, RZ ;  /* 0x000000ff00170202 */ /* 0x000fe20000000f00 */
[----:B------:R-:W-:Y:S01]  /*2d80*/  @!P0 FFMA R24, R2, 1.84467440737095516160e+19, RZ ;  /* 0x5f80000002188823 */ /* 0x000fe200000000ff */
[----:B------:R-:W-:-:S04]  /*2d90*/  @!P0 MOV R23, 0xffffffc0 ;  /* 0xffffffc000178802 */ /* 0x000fc80000000f00 */
[----:B------:R-:W-:Y:S01]  /*2da0*/  @!P1 FFMA R0, R0, 1.84467440737095516160e+19, RZ ;  /* 0x5f80000000009823 */ /* 0x000fe200000000ff */
[----:B------:R-:W-:-:S07]  /*2db0*/  @!P1 IADD3 R23, PT, PT, R23, 0x40, RZ ;  /* 0x0000004017179810 */ /* 0x000fce0007ffe0ff */
.L_x_93:
[----:B------:R-:W-:Y:S01]  /*2dc0*/  LEA R27, R21, 0xc0800000, 0x17 ;  /* 0xc0800000151b7811 */ /* 0x000fe200078eb8ff */
[----:B------:R-:W-:Y:S01]  /*2dd0*/  BSSY.RECONVERGENT B3, `(.L_x_98) ;  /* 0x0000036000037945 */ /* 0x000fe20003800200 */
[----:B------:R-:W-:Y:S02]  /*2de0*/  IADD3 R22, PT, PT, R22, -0x7f, RZ ;  /* 0xffffff8116167810 */ /* 0x000fe40007ffe0ff */
[----:B------:R-:W-:Y:S02]  /*2df0*/  IADD3 R28, PT, PT, -R27, R0, RZ ;  /* 0x000000001b1c7210 */ /* 0x000fe40007ffe1ff */
[C---:B------:R-:W-:Y:S01]  /*2e00*/  IADD3 R26, PT, PT, R22.reuse, 0x7f, -R21 ;  /* 0x0000007f161a7810 */ /* 0x040fe20007ffe815 */
[----:B------:R-:W-:Y:S01]  /*2e10*/  IMAD R24, R22, -0x800000, R24 ;  /* 0xff80000016187824 */ /* 0x000fe200078e0218 */
[----:B------:R-:W0:Y:S01]  /*2e20*/  MUFU.RCP R0, R28 ;  /* 0x0000001c00007308 */ /* 0x000e220000001000 */
[----:B------:R-:W-:-:S04]  /*2e30*/  FADD.FTZ R27, -R28, -RZ ;  /* 0x800000ff1c1b7221 */ /* 0x000fc80000010100 */
[----:B0-----:R-:W-:-:S04]  /*2e40*/  FFMA R29, R0, R27, 1 ;  /* 0x3f800000001d7423 */ /* 0x001fc8000000001b */
[----:B------:R-:W-:-:S04]  /*2e50*/  FFMA R0, R0, R29, R0 ;  /* 0x0000001d00007223 */ /* 0x000fc80000000000 */
[----:B------:R-:W-:-:S04]  /*2e60*/  FFMA R29, R24, R0, RZ ;  /* 0x00000000181d7223 */ /* 0x000fc800000000ff */
[----:B------:R-:W-:-:S04]  /*2e70*/  FFMA R21, R27, R29, R24 ;  /* 0x0000001d1b157223 */ /* 0x000fc80000000018 */
[----:B------:R-:W-:-:S04]  /*2e80*/  FFMA R22, R0, R21, R29 ;  /* 0x0000001500167223 */ /* 0x000fc8000000001d */
[----:B------:R-:W-:Y:S01]  /*2e90*/  FFMA R21, R27, R22, R24 ;  /* 0x000000161b157223 */ /* 0x000fe20000000018 */
[----:B------:R-:W-:-:S03]  /*2ea0*/  IADD3 R27, PT, PT, R26, R23, RZ ;  /* 0x000000171a1b7210 */ /* 0x000fc60007ffe0ff */
[----:B------:R-:W-:-:S05]  /*2eb0*/  FFMA R24, R0, R21, R22 ;  /* 0x0000001500187223 */ /* 0x000fca0000000016 */
[----:B------:R-:W-:-:S04]  /*2ec0*/  SHF.R.U32.HI R26, RZ, 0x17, R24 ;  /* 0x00000017ff1a7819 */ /* 0x000fc80000011618 */
[----:B------:R-:W-:-:S04]  /*2ed0*/  LOP3.LUT R26, R26, 0xff, RZ, 0xc0, !PT ;  /* 0x000000ff1a1a7812 */ /* 0x000fc800078ec0ff */
[----:B------:R-:W-:-:S04]  /*2ee0*/  IADD3 R23, PT, PT, R26, R27, RZ ;  /* 0x0000001b1a177210 */ /* 0x000fc80007ffe0ff */
[----:B------:R-:W-:-:S04]  /*2ef0*/  IADD3 R26, PT, PT, R23, -0x1, RZ ;  /* 0xffffffff171a7810 */ /* 0x000fc80007ffe0ff */
[----:B------:R-:W-:-:S13]  /*2f00*/  ISETP.GE.U32.AND P0, PT, R26, 0xfe, PT ;  /* 0x000000fe1a00780c */ /* 0x000fda0003f06070 */
[----:B------:R-:W-:Y:S05]  /*2f10*/  @!P0 BRA `(.L_x_99) ;  /* 0x0000000000808947 */ /* 0x000fea0003800000 */
[----:B------:R-:W-:-:S13]  /*2f20*/  ISETP.GT.AND P0, PT, R23, 0xfe, PT ;  /* 0x000000fe1700780c */ /* 0x000fda0003f04270 */
[----:B------:R-:W-:Y:S05]  /*2f30*/  @P0 BRA `(.L_x_100) ;  /* 0x00000000006c0947 */ /* 0x000fea0003800000 */
[----:B------:R-:W-:-:S13]  /*2f40*/  ISETP.GE.AND P0, PT, R23, 0x1, PT ;  /* 0x000000011700780c */ /* 0x000fda0003f06270 */
[----:B------:R-:W-:Y:S05]  /*2f50*/  @P0 BRA `(.L_x_101) ;  /* 0x0000000000740947 */ /* 0x000fea0003800000 */
[----:B------:R-:W-:Y:S02]  /*2f60*/  ISETP.GE.AND P0, PT, R23, -0x18, PT ;  /* 0xffffffe81700780c */ /* 0x000fe40003f06270 */
[----:B------:R-:W-:-:S11]  /*2f70*/  LOP3.LUT R24, R24, 0x80000000, RZ, 0xc0, !PT ;  /* 0x8000000018187812 */ /* 0x000fd600078ec0ff */
[----:B------:R-:W-:Y:S05]  /*2f80*/  @!P0 BRA `(.L_x_101) ;  /* 0x0000000000688947 */ /* 0x000fea0003800000 */
[CCC-:B------:R-:W-:Y:S01]  /*2f90*/  FFMA.RZ R26, R0.reuse, R21.reuse, R22.reuse ;  /* 0x00000015001a7223 */ /* 0x1c0fe2000000c016 */
[CCC-:B------:R-:W-:Y:S01]  /*2fa0*/  FFMA.RP R27, R0.reuse, R21.reuse, R22.reuse ;  /* 0x00000015001b7223 */ /* 0x1c0fe20000008016 */
[----:B------:R-:W-:Y:S01]  /*2fb0*/  FFMA.RM R0, R0, R21, R22 ;  /* 0x0000001500007223 */ /* 0x000fe20000004016 */
[C---:B------:R-:W-:Y:S02]  /*2fc0*/  IADD3 R21, PT, PT, R23.reuse, 0x20, RZ ;  /* 0x0000002017157810 */ /* 0x040fe40007ffe0ff */
[----:B------:R-:W-:Y:S02]  /*2fd0*/  LOP3.LUT R22, R26, 0x7fffff, RZ, 0xc0, !PT ;  /* 0x007fffff1a167812 */ /* 0x000fe400078ec0ff */
[C---:B------:R-:W-:Y:S02]  /*2fe0*/  ISETP.NE.AND P3, PT, R23.reuse, RZ, PT ;  /* 0x000000ff1700720c */ /* 0x040fe40003f65270 */
[----:B------:R-:W-:Y:S02]  /*2ff0*/  LOP3.LUT R22, R22, 0x800000, RZ, 0xfc, !PT ;  /* 0x0080000016167812 */ /* 0x000fe400078efcff */
[----:B------:R-:W-:-:S02]  /*3000*/  ISETP.NE.AND P1, PT, R23, RZ, PT ;  /* 0x000000ff1700720c */ /* 0x000fc40003f25270 */
[----:B------:R-:W-:Y:S02]  /*3010*/  IADD3 R23, PT, PT, -R23, RZ, RZ ;  /* 0x000000ff17177210 */ /* 0x000fe40007ffe1ff */
[----:B------:R-:W-:Y:S02]  /*3020*/  SHF.L.U32 R21, R22, R21, RZ ;  /* 0x0000001516157219 */ /* 0x000fe400000006ff */
[----:B------:R-:W-:Y:S02]  /*3030*/  FSETP.NEU.FTZ.AND P0, PT, R27, R0, PT ;  /* 0x000000001b00720b */ /* 0x000fe40003f1d000 */
[----:B------:R-:W-:Y:S02]  /*3040*/  SEL R23, R23, RZ, P3 ;  /* 0x000000ff17177207 */ /* 0x000fe40001800000 */
[----:B------:R-:W-:Y:S02]  /*3050*/  ISETP.NE.AND P1, PT, R21, RZ, P1 ;  /* 0x000000ff1500720c */ /* 0x000fe40000f25270 */
[----:B------:R-:W-:-:S02]  /*3060*/  SHF.R.U32.HI R23, RZ, R23, R22 ;  /* 0x00000017ff177219 */ /* 0x000fc40000011616 */
[----:B------:R-:W-:Y:S02]  /*3070*/  PLOP3.LUT P0, PT, P0, P1, PT, 0xf8, 0x8f ;  /* 0x00000000008f781c */ /* 0x000fe40000703f70 */
[----:B------:R-:W-:Y:S02]  /*3080*/  SHF.R.U32.HI R21, RZ, 0x1, R23 ;  /* 0x00000001ff157819 */ /* 0x000fe40000011617 */
[----:B------:R-:W-:-:S04]  /*3090*/  SEL R0, RZ, 0x1, !P0 ;  /* 0x00000001ff007807 */ /* 0x000fc80004000000 */
[----:B------:R-:W-:-:S04]  /*30a0*/  LOP3.LUT R0, R0, 0x1, R21, 0xf8, !PT ;  /* 0x0000000100007812 */ /* 0x000fc800078ef815 */
[----:B------:R-:W-:-:S04]  /*30b0*/  LOP3.LUT R0, R0, R23, RZ, 0xc0, !PT ;  /* 0x0000001700007212 */ /* 0x000fc800078ec0ff */
[----:B------:R-:W-:-:S04]  /*30c0*/  IADD3 R21, PT, PT, R21, R0, RZ ;  /* 0x0000000015157210 */ /* 0x000fc80007ffe0ff */
[----:B------:R-:W-:Y:S01]  /*30d0*/  LOP3.LUT R24, R21, R24, RZ, 0xfc, !PT ;  /* 0x0000001815187212 */ /* 0x000fe200078efcff */
[----:B------:R-:W-:Y:S06]  /*30e0*/  BRA `(.L_x_101) ;  /* 0x0000000000107947 */ /* 0x000fec0003800000 */
.L_x_100:
[----:B------:R-:W-:-:S04]  /*30f0*/  LOP3.LUT R24, R24, 0x80000000, RZ, 0xc0, !PT ;  /* 0x8000000018187812 */ /* 0x000fc800078ec0ff */
[----:B------:R-:W-:Y:S01]  /*3100*/  LOP3.LUT R24, R24, 0x7f800000, RZ, 0xfc, !PT ;  /* 0x7f80000018187812 */ /* 0x000fe200078efcff */
[----:B------:R-:W-:Y:S06]  /*3110*/  BRA `(.L_x_101) ;  /* 0x0000000000047947 */ /* 0x000fec0003800000 */
.L_x_99:
[----:B------:R-:W-:-:S07]  /*3120*/  LEA R24, R27, R24, 0x17 ;  /* 0x000000181b187211 */ /* 0x000fce00078eb8ff */
.L_x_101:
[----:B------:R-:W-:Y:S05]  /*3130*/  BSYNC.RECONVERGENT B3 ;  /* 0x0000000000037941 */ /* 0x000fea0003800200 */
.L_x_98:
[----:B------:R-:W-:Y:S01]  /*3140*/  MOV R0, R24 ;  /* 0x0000001800007202 */ /* 0x000fe20000000f00 */
[----:B------:R-:W-:Y:S06]  /*3150*/  BRA `(.L_x_102) ;  /* 0x0000000000207947 */ /* 0x000fec0003800000 */
.L_x_97:
[----:B------:R-:W-:-:S04]  /*3160*/  LOP3.LUT R0, R0, 0x80000000, R24, 0x48, !PT ;  /* 0x8000000000007812 */ /* 0x000fc800078e4818 */
[----:B------:R-:W-:Y:S01]  /*3170*/  LOP3.LUT R0, R0, 0x7f800000, RZ, 0xfc, !PT ;  /* 0x7f80000000007812 */ /* 0x000fe200078efcff */
[----:B------:R-:W-:Y:S06]  /*3180*/  BRA `(.L_x_102) ;  /* 0x0000000000147947 */ /* 0x000fec0003800000 */
.L_x_96:
[----:B------:R-:W-:Y:S01]  /*3190*/  LOP3.LUT R0, R0, 0x80000000, R24, 0x48, !PT ;  /* 0x8000000000007812 */ /* 0x000fe200078e4818 */
[----:B------:R-:W-:Y:S06]  /*31a0*/  BRA `(.L_x_102) ;  /* 0x00000000000c7947 */ /* 0x000fec0003800000 */
.L_x_95:
[----:B------:R-:W0:Y:S01]  /*31b0*/  MUFU.RSQ R0, -QNAN ;  /* 0xffc0000000007908 */ /* 0x000e220000001400 */
[----:B------:R-:W-:Y:S05]  /*31c0*/  BRA `(.L_x_102) ;  /* 0x0000000000047947 */ /* 0x000fea0003800000 */
.L_x_94:
[----:B------:R-:W-:-:S07]  /*31d0*/  FADD.FTZ R0, R2, R0 ;  /* 0x0000000002007221 */ /* 0x000fce0000010000 */
.L_x_102:
[----:B------:R-:W-:Y:S05]  /*31e0*/  BSYNC.RECONVERGENT B2 ;  /* 0x0000000000027941 */ /* 0x000fea0003800200 */
.L_x_92:
[----:B------:R-:W-:Y:S01]  /*31f0*/  HFMA2 R23, -RZ, RZ, 0, 0 ;  /* 0x00000000ff177431 */ /* 0x000fe200000001ff */
[----:B------:R-:W-:-:S04]  /*3200*/  MOV R22, R4 ;  /* 0x0000000400167202 */ /* 0x000fc80000000f00 */
[----:B0-----:R-:W-:Y:S05]  /*3210*/  RET.REL.NODEC R22 `(_Z7brandesiPiS_S_S_PfS0_S_S_S_S0_) ;  /* 0xffffffcc16787950 */ /* 0x001fea0003c3ffff */
.L_x_103:
[----:B------:R-:W-:-:S00]  /*3220*/  BRA `(.L_x_103) ;  /* 0xfffffffc00fc7947 */ /* 0x000fc0000383ffff */
[----:B------:R-:W-:-:S00]  /*3230*/  NOP ;  /* 0x0000000000007918 */ /* 0x000fc00000000000 */
        /* <DEDUP_REMOVED lines=12> */
.L_x_104:


//--------------------- .nv.shared._Z7brandesiPiS_S_S_PfS0_S_S_S_S0_ --------------------------
	.section	.nv.shared._Z7brandesiPiS_S_S_PfS0_S_S_S_S0_,"aw",@nobits
	.sectionflags	@""
	.align	4
.nv.shared._Z7brandesiPiS_S_S_PfS0_S_S_S_S0_:
	.zero		1040


//--------------------- .nv.shared.reserved.0     --------------------------
	.section	.nv.shared.reserved.0,"aw",@nobits
	.weak		__nv_reservedSMEM_offset_0_alias
	.size		__nv_reservedSMEM_offset_0_alias, 0, 64
	.other		__nv_reservedSMEM_offset_0_alias,@"STO_CUDA_RESERVED_SHARED STV_DEFAULT"
__nv_reservedSMEM_offset_0_alias:
	.zero		0
	.zero		64


//--------------------- .nv.constant0._Z7brandesiPiS_S_S_PfS0_S_S_S_S0_ --------------------------
	.section	.nv.constant0._Z7brandesiPiS_S_S_PfS0_S_S_S_S0_,"a",@progbits
	.sectionflags	@""
	.align	4
.nv.constant0._Z7brandesiPiS_S_S_PfS0_S_S_S_S0_:
	.zero		984


//--------------------- SYMBOLS --------------------------

	.type		.nv.reservedSmem.offset0,@object
	.size		.nv.reservedSmem.offset0,0x4
	.type		.nv.reservedSmem.cap,@object
	.size		.nv.reservedSmem.cap,0x4
